// auto-generated by cutlass_sweep.gemm — config: {"arch": "sm_90", "cluster_m": 4, "cluster_n": 2, "dtype": "bf16", "dtype_b": "bf16", "layout": "nt", "stages": 0, "tile_k": 128, "tile_m": 256, "tile_n": 128}
#include "cutlass/cutlass.h"
#include "cutlass/gemm/collective/collective_builder.hpp"
#include "cutlass/gemm/device/gemm_universal_adapter.h"
#include "cutlass/gemm/kernel/gemm_universal.hpp"
#include "cutlass/epilogue/collective/collective_builder.hpp"

using ElemA = cutlass::bfloat16_t;
using ElemB = cutlass::bfloat16_t;
using ElemCD = cutlass::bfloat16_t;
using Acc  = float;
using TileShape    = cute::Shape<cute::_256, cute::_128, cute::_128>;
using ClusterShape = cute::Shape<cute::_4, cute::_2, cute::_1>;

using CollectiveEpilogue = typename cutlass::epilogue::collective::CollectiveBuilder<
    cutlass::arch::Sm90, cutlass::arch::OpClassTensorOp,
    TileShape, ClusterShape,
    cutlass::epilogue::collective::EpilogueTileAuto,
    Acc, Acc,
    ElemCD, cutlass::layout::RowMajor, 128 / cutlass::sizeof_bits<ElemCD>::value,
    ElemCD, cutlass::layout::RowMajor, 128 / cutlass::sizeof_bits<ElemCD>::value,
    cutlass::epilogue::collective::EpilogueScheduleAuto
  >::CollectiveOp;

using CollectiveMainloop = typename cutlass::gemm::collective::CollectiveBuilder<
    cutlass::arch::Sm90, cutlass::arch::OpClassTensorOp,
    ElemA, cutlass::layout::RowMajor, 128 / cutlass::sizeof_bits<ElemA>::value,
    ElemB, cutlass::layout::ColumnMajor, 128 / cutlass::sizeof_bits<ElemB>::value,
    Acc,
    TileShape, ClusterShape,
    cutlass::gemm::collective::StageCountAutoCarveout<static_cast<int>(sizeof(typename CollectiveEpilogue::SharedStorage))>,
    cutlass::gemm::collective::KernelScheduleAuto
  >::CollectiveOp;

using GemmKernel = cutlass::gemm::kernel::GemmUniversal<
    cute::Shape<int,int,int,int>,
    CollectiveMainloop,
    CollectiveEpilogue
>;
using Gemm = cutlass::gemm::device::GemmUniversalAdapter<GemmKernel>;

// Force the device kernel symbol into the cubin without needing a host main.
auto* _anchor = &cutlass::device_kernel<GemmKernel>;


// ===== COMPILED SASS (sm_90a) =====

	.target	sm_90a

	.elftype	@"ET_EXEC"


//--------------------- .note.nv.tkinfo           --------------------------
	.section	.note.nv.tkinfo,"",@"SHT_NOTE"
	.sectionflags	@"SHF_NOTE_NV_TKINFO"
	.tkinfo
        /*0018*/ 	.word	0x00000002
        /*0030*/ 	.string	""
        /*0030*/ 	.string	"ptxas"
        /*0030*/ 	.string	"Cuda compilation tools, release 13.0, V13.0.88"
        /*0030*/ 	.string	"Build cuda_13.0.r13.0/compiler.36424714_0"
        /*0030*/ 	.string	"-arch sm_90a -m 64 "



//--------------------- .note.nv.cuinfo           --------------------------
	.section	.note.nv.cuinfo,"",@"SHT_NOTE"
	.sectionflags	@"SHF_NOTE_NV_CUINFO"
        /*0018*/ 	.short	0x0002
        /*001a*/ 	.short	0x005a
        /*001c*/ 	.short	0x0082
	.zero		2


//--------------------- .nv.info                  --------------------------
	.section	.nv.info,"",@"SHT_CUDA_INFO"
	.align	4


	//----- nvinfo : EIATTR_REGCOUNT
	.align		4
        /*0000*/ 	.byte	0x04, 0x2f
        /*0002*/ 	.short	(.L_15 - .L_14)
	.align		4
.L_14:
        /*0004*/ 	.word	index@(_ZN7cutlass13device_kernelINS_4gemm6kernel13GemmUniversalIN4cute5tupleIJiiiiEEENS1_10collective13CollectiveMmaINS1_34MainloopSm90TmaGmmaWarpSpecializedILi2ENS5_IJNS4_1CILi4EEENSA_ILi2EEENSA_ILi1EEEEEENS1_35KernelTmaWarpSpecializedCooperativeEEENS5_IJNSA_ILi256EEENSA_ILi128EEESI_EEENS_10bfloat16_tENS5_IJlSD_lEEESK_SL_NS4_8TiledMMAINS4_8MMA_AtomIJNS4_4SM904GMMA28MMA_64x128x16_F32BF16BF16_SSILNSP_5MajorE0ELSR_0ELNSP_7ScaleInE1ELSS_1EEEEEENS4_6LayoutINS5_IJSC_SD_SD_EEENS5_IJSD_NSA_ILi0EEESX_EEEEENS5_IJNS4_10UnderscoreES10_S10_EEEEENS4_23SM90_TMA_LOAD_MULTICASTENS4_14ComposedLayoutINS4_7SwizzleILi3ELi4ELi3EEENS4_18smem_ptr_flag_bitsILi16EEENSV_INS5_IJNSA_ILi8EEENSA_ILi64EEEEEENS5_IJS1A_SD_EEEEEEEvNS4_8identityES13_S1E_vS1F_EENS_8epilogue10collective6detail29Sm90TmaWarpSpecializedAdapterINS1I_15DefaultEpilogueISK_SL_SL_NS1H_6thread17LinearCombinationISK_Li1EffLNS1M_9ScaleType4KindE0ELNS_15FloatRoundStyleE2ESK_EENS1_15EpilogueDefaultEEEEEvvEEEEvNT_6ParamsE)
        /*0008*/ 	.word	0x000000a8


	//----- nvinfo : EIATTR_FRAME_SIZE
	.align		4
.L_15:
        /*000c*/ 	.byte	0x04, 0x11
        /*000e*/ 	.short	(.L_17 - .L_16)
	.align		4
.L_16:
        /*0010*/ 	.word	index@(_ZN7cutlass13device_kernelINS_4gemm6kernel13GemmUniversalIN4cute5tupleIJiiiiEEENS1_10collective13CollectiveMmaINS1_34MainloopSm90TmaGmmaWarpSpecializedILi2ENS5_IJNS4_1CILi4EEENSA_ILi2EEENSA_ILi1EEEEEENS1_35KernelTmaWarpSpecializedCooperativeEEENS5_IJNSA_ILi256EEENSA_ILi128EEESI_EEENS_10bfloat16_tENS5_IJlSD_lEEESK_SL_NS4_8TiledMMAINS4_8MMA_AtomIJNS4_4SM904GMMA28MMA_64x128x16_F32BF16BF16_SSILNSP_5MajorE0ELSR_0ELNSP_7ScaleInE1ELSS_1EEEEEENS4_6LayoutINS5_IJSC_SD_SD_EEENS5_IJSD_NSA_ILi0EEESX_EEEEENS5_IJNS4_10UnderscoreES10_S10_EEEEENS4_23SM90_TMA_LOAD_MULTICASTENS4_14ComposedLayoutINS4_7SwizzleILi3ELi4ELi3EEENS4_18smem_ptr_flag_bitsILi16EEENSV_INS5_IJNSA_ILi8EEENSA_ILi64EEEEEENS5_IJS1A_SD_EEEEEEEvNS4_8identityES13_S1E_vS1F_EENS_8epilogue10collective6detail29Sm90TmaWarpSpecializedAdapterINS1I_15DefaultEpilogueISK_SL_SL_NS1H_6thread17LinearCombinationISK_Li1EffLNS1M_9ScaleType4KindE0ELNS_15FloatRoundStyleE2ESK_EENS1_15EpilogueDefaultEEEEEvvEEEEvNT_6ParamsE)
        /*0014*/ 	.word	0x00000000


	//----- nvinfo : EIATTR_MIN_STACK_SIZE
	.align		4
.L_17:
        /*0018*/ 	.byte	0x04, 0x12
        /*001a*/ 	.short	(.L_19 - .L_18)
	.align		4
.L_18:
        /*001c*/ 	.word	index@(_ZN7cutlass13device_kernelINS_4gemm6kernel13GemmUniversalIN4cute5tupleIJiiiiEEENS1_10collective13CollectiveMmaINS1_34MainloopSm90TmaGmmaWarpSpecializedILi2ENS5_IJNS4_1CILi4EEENSA_ILi2EEENSA_ILi1EEEEEENS1_35KernelTmaWarpSpecializedCooperativeEEENS5_IJNSA_ILi256EEENSA_ILi128EEESI_EEENS_10bfloat16_tENS5_IJlSD_lEEESK_SL_NS4_8TiledMMAINS4_8MMA_AtomIJNS4_4SM904GMMA28MMA_64x128x16_F32BF16BF16_SSILNSP_5MajorE0ELSR_0ELNSP_7ScaleInE1ELSS_1EEEEEENS4_6LayoutINS5_IJSC_SD_SD_EEENS5_IJSD_NSA_ILi0EEESX_EEEEENS5_IJNS4_10UnderscoreES10_S10_EEEEENS4_23SM90_TMA_LOAD_MULTICASTENS4_14ComposedLayoutINS4_7SwizzleILi3ELi4ELi3EEENS4_18smem_ptr_flag_bitsILi16EEENSV_INS5_IJNSA_ILi8EEENSA_ILi64EEEEEENS5_IJS1A_SD_EEEEEEEvNS4_8identityES13_S1E_vS1F_EENS_8epilogue10collective6detail29Sm90TmaWarpSpecializedAdapterINS1I_15DefaultEpilogueISK_SL_SL_NS1H_6thread17LinearCombinationISK_Li1EffLNS1M_9ScaleType4KindE0ELNS_15FloatRoundStyleE2ESK_EENS1_15EpilogueDefaultEEEEEvvEEEEvNT_6ParamsE)
        /*0020*/ 	.word	0x00000000
.L_19:


//--------------------- .nv.compat                --------------------------
	.section	.nv.compat,"",@"SHT_CUDA_COMPAT_INFO"
	.align	4
        /*0000*/ 	.byte	0x02, 0x09, 0x01, 0x00, 0x02, 0x02, 0x04, 0x00, 0x02, 0x05, 0x05, 0x00, 0x03, 0x07, 0x01, 0x01
        /*0010*/ 	.byte	0x02, 0x03, 0x01, 0x00, 0x02, 0x06, 0x01, 0x00, 0x04, 0x0b, 0x08, 0x00, 0x00, 0x00, 0x00, 0x00
        /*0020*/ 	.byte	0x00, 0x00, 0x00, 0x00


//--------------------- .nv.info._ZN7cutlass13device_kernelINS_4gemm6kernel13GemmUniversalIN4cute5tupleIJiiiiEEENS1_10collective13CollectiveMmaINS1_34MainloopSm90TmaGmmaWarpSpecializedILi2ENS5_IJNS4_1CILi4EEENSA_ILi2EEENSA_ILi1EEEEEENS1_35KernelTmaWarpSpecializedCooperativeEEENS5_IJNSA_ILi256EEENSA_ILi128EEESI_EEENS_10bfloat16_tENS5_IJlSD_lEEESK_SL_NS4_8TiledMMAINS4_8MMA_AtomIJNS4_4SM904GMMA28MMA_64x128x16_F32BF16BF16_SSILNSP_5MajorE0ELSR_0ELNSP_7ScaleInE1ELSS_1EEEEEENS4_6LayoutINS5_IJSC_SD_SD_EEENS5_IJSD_NSA_ILi0EEESX_EEEEENS5_IJNS4_10UnderscoreES10_S10_EEEEENS4_23SM90_TMA_LOAD_MULTICASTENS4_14ComposedLayoutINS4_7SwizzleILi3ELi4ELi3EEENS4_18smem_ptr_flag_bitsILi16EEENSV_INS5_IJNSA_ILi8EEENSA_ILi64EEEEEENS5_IJS1A_SD_EEEEEEEvNS4_8identityES13_S1E_vS1F_EENS_8epilogue10collective6detail29Sm90TmaWarpSpecializedAdapterINS1I_15DefaultEpilogueISK_SL_SL_NS1H_6thread17LinearCombinationISK_Li1EffLNS1M_9ScaleType4KindE0ELNS_15FloatRoundStyleE2ESK_EENS1_15EpilogueDefaultEEEEEvvEEEEvNT_6ParamsE --------------------------
	.section	.nv.info._ZN7cutlass13device_kernelINS_4gemm6kernel13GemmUniversalIN4cute5tupleIJiiiiEEENS1_10collective13CollectiveMmaINS1_34MainloopSm90TmaGmmaWarpSpecializedILi2ENS5_IJNS4_1CILi4EEENSA_ILi2EEENSA_ILi1EEEEEENS1_35KernelTmaWarpSpecializedCooperativeEEENS5_IJNSA_ILi256EEENSA_ILi128EEESI_EEENS_10bfloat16_tENS5_IJlSD_lEEESK_SL_NS4_8TiledMMAINS4_8MMA_AtomIJNS4_4SM904GMMA28MMA_64x128x16_F32BF16BF16_SSILNSP_5MajorE0ELSR_0ELNSP_7ScaleInE1ELSS_1EEEEEENS4_6LayoutINS5_IJSC_SD_SD_EEENS5_IJSD_NSA_ILi0EEESX_EEEEENS5_IJNS4_10UnderscoreES10_S10_EEEEENS4_23SM90_TMA_LOAD_MULTICASTENS4_14ComposedLayoutINS4_7SwizzleILi3ELi4ELi3EEENS4_18smem_ptr_flag_bitsILi16EEENSV_INS5_IJNSA_ILi8EEENSA_ILi64EEEEEENS5_IJS1A_SD_EEEEEEEvNS4_8identityES13_S1E_vS1F_EENS_8epilogue10collective6detail29Sm90TmaWarpSpecializedAdapterINS1I_15DefaultEpilogueISK_SL_SL_NS1H_6thread17LinearCombinationISK_Li1EffLNS1M_9ScaleType4KindE0ELNS_15FloatRoundStyleE2ESK_EENS1_15EpilogueDefaultEEEEEvvEEEEvNT_6ParamsE,"",@"SHT_CUDA_INFO"
	.sectionflags	@""
	.align	4


	//----- nvinfo : EIATTR_CUDA_API_VERSION
	.align		4
        /*0000*/ 	.byte	0x04, 0x37
        /*0002*/ 	.short	(.L_21 - .L_20)
.L_20:
        /*0004*/ 	.word	0x00000082


	//----- nvinfo : EIATTR_KPARAM_INFO
	.align		4
.L_21:
        /*0008*/ 	.byte	0x04, 0x17
        /*000a*/ 	.short	(.L_23 - .L_22)
.L_22:
        /*000c*/ 	.word	0x00000000
        /*0010*/ 	.short	0x0000
        /*0012*/ 	.short	0x0070
        /*0014*/ 	.byte	0x00, 0xf0, 0x01, 0x10


	//----- nvinfo : EIATTR_SPARSE_MMA_MASK
	.align		4
.L_23:
        /*0018*/ 	.byte	0x03, 0x50
        /*001a*/ 	.short	0x0000


	//----- nvinfo : EIATTR_MAXREG_COUNT
	.align		4
        /*001c*/ 	.byte	0x03, 0x1b
        /*001e*/ 	.short	0x00a8


	//----- nvinfo : EIATTR_NUM_BARRIERS
	.align		4
        /*0020*/ 	.byte	0x02, 0x4c
        /*0022*/ 	.byte	0x01
	.zero		1


	//----- nvinfo : EIATTR_EXTERNS
	.align		4
        /*0024*/ 	.byte	0x04, 0x0f
        /*0026*/ 	.short	(.L_25 - .L_24)


	//   ....[0]....
	.align		4
.L_24:
        /*0028*/ 	.word	index@(__assertfail)


	//----- nvinfo : EIATTR_MERCURY_ISA_VERSION
	.align		4
.L_25:
        /*002c*/ 	.byte	0x03, 0x5f
        /*002e*/ 	.short	0x0101


	//----- nvinfo : EIATTR_INT_WARP_WIDE_INSTR_OFFSETS
	.align		4
        /*0030*/ 	.byte	0x04, 0x31
        /*0032*/ 	.short	(.L_27 - .L_26)


	//   ....[0]....
.L_26:
        /*0034*/ 	.word	0x00000440


	//   ....[1]....
        /*0038*/ 	.word	0x00000470


	//   ....[2]....
        /*003c*/ 	.word	0x00000620


	//   ....[3]....
        /*0040*/ 	.word	0x00002540


	//----- nvinfo : EIATTR_COOP_GROUP_MASK_REGIDS
	.align		4
.L_27:
        /*0044*/ 	.byte	0x04, 0x29
        /*0046*/ 	.short	(.L_29 - .L_28)


	//   ....[0]....
.L_28:
        /*0048*/ 	.word	0xffffffff


	//   ....[1]....
        /*004c*/ 	.word	0xffffffff


	//   ....[2]....
        /*0050*/ 	.word	0xffffffff


	//   ....[3]....
        /*0054*/ 	.word	0xffffffff


	//   ....[4]....
        /*0058*/ 	.word	0xffffffff


	//   ....[5]....
        /*005c*/ 	.word	0xffffffff


	//----- nvinfo : EIATTR_COOP_GROUP_INSTR_OFFSETS
	.align		4
.L_29:
        /*0060*/ 	.byte	0x04, 0x28
        /*0062*/ 	.short	(.L_31 - .L_30)


	//   ....[0]....
.L_30:
        /*0064*/ 	.word	0x00000060


	//   ....[1]....
        /*0068*/ 	.word	0x00000070


	//   ....[2]....
        /*006c*/ 	.word	0x00000130


	//   ....[3]....
        /*0070*/ 	.word	0x00000290


	//   ....[4]....
        /*0074*/ 	.word	0x000007d0


	//   ....[5]....
        /*0078*/ 	.word	0x00001220


	//----- nvinfo : EIATTR_REG_RECONFIG
	.align		4
.L_31:
        /*007c*/ 	.byte	0x01, 0x54
	.zero		2


	//----- nvinfo : EIATTR_SYSCALL_OFFSETS
	.align		4
        /*0080*/ 	.byte	0x04, 0x46
        /*0082*/ 	.short	(.L_33 - .L_32)


	//   ....[0]....
.L_32:
        /*0084*/ 	.word	0x000013e0


	//----- nvinfo : EIATTR_MBARRIER_INSTR_OFFSETS
	.align		4
.L_33:
        /*0088*/ 	.byte	0x04, 0x39
        /*008a*/ 	.short	(.L_35 - .L_34)


	//   ....[0]....
.L_34:
        /*008c*/ 	.word	0x00000230
        /*0090*/ 	.word	0x000000ff
        /*0094*/ 	.word	0x00000000
        /*0098*/ 	.short	0x0100
        /*009a*/ 	.byte	0x08
	.zero		1


	//   ....[1]....
        /*009c*/ 	.word	0x00000240
        /*00a0*/ 	.word	0x000000ff
        /*00a4*/ 	.word	0x00000010
        /*00a8*/ 	.short	0x0100
        /*00aa*/ 	.byte	0x08
	.zero		1


	//   ....[2]....
        /*00ac*/ 	.word	0x00000250
        /*00b0*/ 	.word	0x000000ff
        /*00b4*/ 	.word	0x00000008
        /*00b8*/ 	.short	0x0100
        /*00ba*/ 	.byte	0x08
	.zero		1


	//   ....[3]....
        /*00bc*/ 	.word	0x00000260
        /*00c0*/ 	.word	0x000000ff
        /*00c4*/ 	.word	0x00000018
        /*00c8*/ 	.short	0x0100
        /*00ca*/ 	.byte	0x08
	.zero		1


	//   ....[4]....
        /*00cc*/ 	.word	0x000006b0
        /*00d0*/ 	.word	0x000000ff
        /*00d4*/ 	.word	0x00000030
        /*00d8*/ 	.short	0x0100
        /*00da*/ 	.byte	0x06
	.zero		1


	//   ....[5]....
        /*00dc*/ 	.word	0x00000750
        /*00e0*/ 	.word	0x000000ff
        /*00e4*/ 	.word	0x00000038
        /*00e8*/ 	.short	0x0100
        /*00ea*/ 	.byte	0x06
	.zero		1


	//   ....[6]....
        /*00ec*/ 	.word	0x000014a0
        /*00f0*/ 	.word	0x00000003
        /*00f4*/ 	.word	0x00000000
        /*00f8*/ 	.short	0x010a
        /*00fa*/ 	.byte	0x3f
	.zero		1


	//   ....[7]....
        /*00fc*/ 	.word	0x000014e0
        /*0100*/ 	.word	0x00000003
        /*0104*/ 	.word	0x00000000
        /*0108*/ 	.short	0x010a
        /*010a*/ 	.byte	0x3f
	.zero		1


	//   ....[8]....
        /*010c*/ 	.word	0x00001d00
        /*0110*/ 	.word	0x00000005
        /*0114*/ 	.word	0x00000000
        /*0118*/ 	.short	0x010a
        /*011a*/ 	.byte	0x3f
	.zero		1


	//   ....[9]....
        /*011c*/ 	.word	0x00001d40
        /*0120*/ 	.word	0x00000005
        /*0124*/ 	.word	0x00000000
        /*0128*/ 	.short	0x010a
        /*012a*/ 	.byte	0x3f
	.zero		1


	//   ....[10]....
        /*012c*/ 	.word	0x000023e0
        /*0130*/ 	.word	0x00000005
        /*0134*/ 	.word	0x00000000
        /*0138*/ 	.short	0x0101
        /*013a*/ 	.byte	0x3f
	.zero		1


	//   ....[11]....
        /*013c*/ 	.word	0x000025c0
        /*0140*/ 	.word	0x00000003
        /*0144*/ 	.word	0x00000000
        /*0148*/ 	.short	0x0101
        /*014a*/ 	.byte	0x3f
	.zero		1


	//   ....[12]....
        /*014c*/ 	.word	0x0000bf20
        /*0150*/ 	.word	0x00000014
        /*0154*/ 	.word	0x00000010
        /*0158*/ 	.short	0x010a
        /*015a*/ 	.byte	0x3f
	.zero		1


	//   ....[13]....
        /*015c*/ 	.word	0x0000c3c0
        /*0160*/ 	.word	0x00000004
        /*0164*/ 	.word	0x00000038
        /*0168*/ 	.short	0x0101
        /*016a*/ 	.byte	0x3f
	.zero		1


	//   ....[14]....
        /*016c*/ 	.word	0x0000cad0
        /*0170*/ 	.word	0x00000005
        /*0174*/ 	.word	0x00000000
        /*0178*/ 	.short	0x010a
        /*017a*/ 	.byte	0x3f
	.zero		1


	//   ....[15]....
        /*017c*/ 	.word	0x0000cb50
        /*0180*/ 	.word	0x00000009
        /*0184*/ 	.word	0x00000000
        /*0188*/ 	.short	0x010a
        /*018a*/ 	.byte	0x3f
	.zero		1


	//   ....[16]....
        /*018c*/ 	.word	0x0000cbb0
        /*0190*/ 	.word	0x00000003
        /*0194*/ 	.word	0x00000000
        /*0198*/ 	.short	0x010a
        /*019a*/ 	.byte	0x3f
	.zero		1


	//   ....[17]....
        /*019c*/ 	.word	0x0000cc00
        /*01a0*/ 	.word	0x00000005
        /*01a4*/ 	.word	0x00000000
        /*01a8*/ 	.short	0x010a
        /*01aa*/ 	.byte	0x3f
	.zero		1


	//   ....[18]....
        /*01ac*/ 	.word	0x0000ccd0
        /*01b0*/ 	.word	0x00000014
        /*01b4*/ 	.word	0x00000010
        /*01b8*/ 	.short	0x010a
        /*01ba*/ 	.byte	0x3f
	.zero		1


	//   ....[19]....
        /*01bc*/ 	.word	0x0000cda0
        /*01c0*/ 	.word	0x00000005
        /*01c4*/ 	.word	0x00000000
        /*01c8*/ 	.short	0x010a
        /*01ca*/ 	.byte	0x3f
	.zero		1


	//----- nvinfo : EIATTR_NUM_MBARRIERS
	.align		4
.L_35:
        /*01cc*/ 	.byte	0x03, 0x38
        /*01ce*/ 	.short	0x0006


	//----- nvinfo : EIATTR_EXIT_INSTR_OFFSETS
	.align		4
        /*01d0*/ 	.byte	0x04, 0x1c
        /*01d2*/ 	.short	(.L_37 - .L_36)


	//   ....[0]....
.L_36:
        /*01d4*/ 	.word	0x00000930


	//   ....[1]....
        /*01d8*/ 	.word	0x00001150


	//   ....[2]....
        /*01dc*/ 	.word	0x0000b500


	//   ....[3]....
        /*01e0*/ 	.word	0x0000ba60


	//   ....[4]....
        /*01e4*/ 	.word	0x0000cba0


	//----- nvinfo : EIATTR_MAX_THREADS
	.align		4
.L_37:
        /*01e8*/ 	.byte	0x04, 0x05
        /*01ea*/ 	.short	(.L_39 - .L_38)
.L_38:
        /*01ec*/ 	.word	0x00000180
        /*01f0*/ 	.word	0x00000001
        /*01f4*/ 	.word	0x00000001


	//----- nvinfo : EIATTR_CRS_STACK_SIZE
	.align		4
.L_39:
        /*01f8*/ 	.byte	0x04, 0x1e
        /*01fa*/ 	.short	(.L_41 - .L_40)
.L_40:
        /*01fc*/ 	.word	0x00000000


	//----- nvinfo : EIATTR_CBANK_PARAM_SIZE
	.align		4
.L_41:
        /*0200*/ 	.byte	0x03, 0x19
        /*0202*/ 	.short	0x0470


	//----- nvinfo : EIATTR_PARAM_CBANK
	.align		4
        /*0204*/ 	.byte	0x04, 0x0a
        /*0206*/ 	.short	(.L_43 - .L_42)
	.align		4
.L_42:
        /*0208*/ 	.word	index@(.nv.constant0._ZN7cutlass13device_kernelINS_4gemm6kernel13GemmUniversalIN4cute5tupleIJiiiiEEENS1_10collective13CollectiveMmaINS1_34MainloopSm90TmaGmmaWarpSpecializedILi2ENS5_IJNS4_1CILi4EEENSA_ILi2EEENSA_ILi1EEEEEENS1_35KernelTmaWarpSpecializedCooperativeEEENS5_IJNSA_ILi256EEENSA_ILi128EEESI_EEENS_10bfloat16_tENS5_IJlSD_lEEESK_SL_NS4_8TiledMMAINS4_8MMA_AtomIJNS4_4SM904GMMA28MMA_64x128x16_F32BF16BF16_SSILNSP_5MajorE0ELSR_0ELNSP_7ScaleInE1ELSS_1EEEEEENS4_6LayoutINS5_IJSC_SD_SD_EEENS5_IJSD_NSA_ILi0EEESX_EEEEENS5_IJNS4_10UnderscoreES10_S10_EEEEENS4_23SM90_TMA_LOAD_MULTICASTENS4_14ComposedLayoutINS4_7SwizzleILi3ELi4ELi3EEENS4_18smem_ptr_flag_bitsILi16EEENSV_INS5_IJNSA_ILi8EEENSA_ILi64EEEEEENS5_IJS1A_SD_EEEEEEEvNS4_8identityES13_S1E_vS1F_EENS_8epilogue10collective6detail29Sm90TmaWarpSpecializedAdapterINS1I_15DefaultEpilogueISK_SL_SL_NS1H_6thread17LinearCombinationISK_Li1EffLNS1M_9ScaleType4KindE0ELNS_15FloatRoundStyleE2ESK_EENS1_15EpilogueDefaultEEEEEvvEEEEvNT_6ParamsE)
        /*020c*/ 	.short	0x0210
        /*020e*/ 	.short	0x0470


	//----- nvinfo : EIATTR_SW_WAR
	.align		4
.L_43:
        /*0210*/ 	.byte	0x04, 0x36
        /*0212*/ 	.short	(.L_45 - .L_44)
.L_44:
        /*0214*/ 	.word	0x00000008
.L_45:


//--------------------- .nv.callgraph             --------------------------
	.section	.nv.callgraph,"",@"SHT_CUDA_CALLGRAPH"
	.align	4
	.sectionentsize	8
	.align		4
        /*0000*/ 	.word	0x00000000
	.align		4
        /*0004*/ 	.word	0xffffffff
	.align		4
        /*0008*/ 	.word	index@(_ZN7cutlass13device_kernelINS_4gemm6kernel13GemmUniversalIN4cute5tupleIJiiiiEEENS1_10collective13CollectiveMmaINS1_34MainloopSm90TmaGmmaWarpSpecializedILi2ENS5_IJNS4_1CILi4EEENSA_ILi2EEENSA_ILi1EEEEEENS1_35KernelTmaWarpSpecializedCooperativeEEENS5_IJNSA_ILi256EEENSA_ILi128EEESI_EEENS_10bfloat16_tENS5_IJlSD_lEEESK_SL_NS4_8TiledMMAINS4_8MMA_AtomIJNS4_4SM904GMMA28MMA_64x128x16_F32BF16BF16_SSILNSP_5MajorE0ELSR_0ELNSP_7ScaleInE1ELSS_1EEEEEENS4_6LayoutINS5_IJSC_SD_SD_EEENS5_IJSD_NSA_ILi0EEESX_EEEEENS5_IJNS4_10UnderscoreES10_S10_EEEEENS4_23SM90_TMA_LOAD_MULTICASTENS4_14ComposedLayoutINS4_7SwizzleILi3ELi4ELi3EEENS4_18smem_ptr_flag_bitsILi16EEENSV_INS5_IJNSA_ILi8EEENSA_ILi64EEEEEENS5_IJS1A_SD_EEEEEEEvNS4_8identityES13_S1E_vS1F_EENS_8epilogue10collective6detail29Sm90TmaWarpSpecializedAdapterINS1I_15DefaultEpilogueISK_SL_SL_NS1H_6thread17LinearCombinationISK_Li1EffLNS1M_9ScaleType4KindE0ELNS_15FloatRoundStyleE2ESK_EENS1_15EpilogueDefaultEEEEEvvEEEEvNT_6ParamsE)
	.align		4
        /*000c*/ 	.word	index@(__assertfail)
	.align		4
        /*0010*/ 	.word	0x00000000
	.align		4
        /*0014*/ 	.word	0xfffffffe
	.align		4
        /*0018*/ 	.word	0x00000000
	.align		4
        /*001c*/ 	.word	0xfffffffd
	.align		4
        /*0020*/ 	.word	0x00000000
	.align		4
        /*0024*/ 	.word	0xfffffffc


//--------------------- .nv.constant4             --------------------------
	.section	.nv.constant4,"a",@progbits
	.align	8
	.align		8
.nv.constant4:
        /*0000*/ 	.dword	__assertfail
	.align		8
        /*0008*/ 	.dword	__unnamed_1
	.align		8
        /*0010*/ 	.dword	_ZN40_INTERNAL_85fa6bf0_4_k_cu_96328ab5_282624cuda3std3__45__cpo5beginE
	.align		8
        /*0018*/ 	.dword	_ZN40_INTERNAL_85fa6bf0_4_k_cu_96328ab5_282624cuda3std3__45__cpo3endE
	.align		8
        /*0020*/ 	.dword	_ZN40_INTERNAL_85fa6bf0_4_k_cu_96328ab5_282624cuda3std3__45__cpo6cbeginE
	.align		8
        /*0028*/ 	.dword	_ZN40_INTERNAL_85fa6bf0_4_k_cu_96328ab5_282624cuda3std3__45__cpo4cendE
	.align		8
        /*0030*/ 	.dword	_ZN40_INTERNAL_85fa6bf0_4_k_cu_96328ab5_282624cuda3std3__442_GLOBAL__N__85fa6bf0_4_k_cu_96328ab5_282626ignoreE
	.align		8
        /*0038*/ 	.dword	_ZN40_INTERNAL_85fa6bf0_4_k_cu_96328ab5_282624cuda3std3__419piecewise_constructE
	.align		8
        /*0040*/ 	.dword	_ZN40_INTERNAL_85fa6bf0_4_k_cu_96328ab5_282624cuda3std3__48in_placeE
	.align		8
        /*0048*/ 	.dword	_ZN40_INTERNAL_85fa6bf0_4_k_cu_96328ab5_282624cuda3std6ranges3__45__cpo4swapE
	.align		8
        /*0050*/ 	.dword	_ZN40_INTERNAL_85fa6bf0_4_k_cu_96328ab5_282624cuda3std6ranges3__45__cpo9iter_moveE
	.align		8
        /*0058*/ 	.dword	_ZN40_INTERNAL_85fa6bf0_4_k_cu_96328ab5_282624cute7productE
	.align		8
        /*0060*/ 	.dword	_ZN40_INTERNAL_85fa6bf0_4_k_cu_96328ab5_282624cute1_E
	.align		8
        /*0068*/ 	.dword	$str$22
	.align		8
        /*0070*/ 	.dword	$str$23


//--------------------- .text._ZN7cutlass13device_kernelINS_4gemm6kernel13GemmUniversalIN4cute5tupleIJiiiiEEENS1_10collective13CollectiveMmaINS1_34MainloopSm90TmaGmmaWarpSpecializedILi2ENS5_IJNS4_1CILi4EEENSA_ILi2EEENSA_ILi1EEEEEENS1_35KernelTmaWarpSpecializedCooperativeEEENS5_IJNSA_ILi256EEENSA_ILi128EEESI_EEENS_10bfloat16_tENS5_IJlSD_lEEESK_SL_NS4_8TiledMMAINS4_8MMA_AtomIJNS4_4SM904GMMA28MMA_64x128x16_F32BF16BF16_SSILNSP_5MajorE0ELSR_0ELNSP_7ScaleInE1ELSS_1EEEEEENS4_6LayoutINS5_IJSC_SD_SD_EEENS5_IJSD_NSA_ILi0EEESX_EEEEENS5_IJNS4_10UnderscoreES10_S10_EEEEENS4_23SM90_TMA_LOAD_MULTICASTENS4_14ComposedLayoutINS4_7SwizzleILi3ELi4ELi3EEENS4_18smem_ptr_flag_bitsILi16EEENSV_INS5_IJNSA_ILi8EEENSA_ILi64EEEEEENS5_IJS1A_SD_EEEEEEEvNS4_8identityES13_S1E_vS1F_EENS_8epilogue10collective6detail29Sm90TmaWarpSpecializedAdapterINS1I_15DefaultEpilogueISK_SL_SL_NS1H_6thread17LinearCombinationISK_Li1EffLNS1M_9ScaleType4KindE0ELNS_15FloatRoundStyleE2ESK_EENS1_15EpilogueDefaultEEEEEvvEEEEvNT_6ParamsE --------------------------
	.section	.text._ZN7cutlass13device_kernelINS_4gemm6kernel13GemmUniversalIN4cute5tupleIJiiiiEEENS1_10collective13CollectiveMmaINS1_34MainloopSm90TmaGmmaWarpSpecializedILi2ENS5_IJNS4_1CILi4EEENSA_ILi2EEENSA_ILi1EEEEEENS1_35KernelTmaWarpSpecializedCooperativeEEENS5_IJNSA_ILi256EEENSA_ILi128EEESI_EEENS_10bfloat16_tENS5_IJlSD_lEEESK_SL_NS4_8TiledMMAINS4_8MMA_AtomIJNS4_4SM904GMMA28MMA_64x128x16_F32BF16BF16_SSILNSP_5MajorE0ELSR_0ELNSP_7ScaleInE1ELSS_1EEEEEENS4_6LayoutINS5_IJSC_SD_SD_EEENS5_IJSD_NSA_ILi0EEESX_EEEEENS5_IJNS4_10UnderscoreES10_S10_EEEEENS4_23SM90_TMA_LOAD_MULTICASTENS4_14ComposedLayoutINS4_7SwizzleILi3ELi4ELi3EEENS4_18smem_ptr_flag_bitsILi16EEENSV_INS5_IJNSA_ILi8EEENSA_ILi64EEEEEENS5_IJS1A_SD_EEEEEEEvNS4_8identityES13_S1E_vS1F_EENS_8epilogue10collective6detail29Sm90TmaWarpSpecializedAdapterINS1I_15DefaultEpilogueISK_SL_SL_NS1H_6thread17LinearCombinationISK_Li1EffLNS1M_9ScaleType4KindE0ELNS_15FloatRoundStyleE2ESK_EENS1_15EpilogueDefaultEEEEEvvEEEEvNT_6ParamsE,"ax",@progbits
	.align	128
.text._ZN7cutlass13device_kernelINS_4gemm6kernel13GemmUniversalIN4cute5tupleIJiiiiEEENS1_10collective13CollectiveMmaINS1_34MainloopSm90TmaGmmaWarpSpecializedILi2ENS5_IJNS4_1CILi4EEENSA_ILi2EEENSA_ILi1EEEEEENS1_35KernelTmaWarpSpecializedCooperativeEEENS5_IJNSA_ILi256EEENSA_ILi128EEESI_EEENS_10bfloat16_tENS5_IJlSD_lEEESK_SL_NS4_8TiledMMAINS4_8MMA_AtomIJNS4_4SM904GMMA28MMA_64x128x16_F32BF16BF16_SSILNSP_5MajorE0ELSR_0ELNSP_7ScaleInE1ELSS_1EEEEEENS4_6LayoutINS5_IJSC_SD_SD_EEENS5_IJSD_NSA_ILi0EEESX_EEEEENS5_IJNS4_10UnderscoreES10_S10_EEEEENS4_23SM90_TMA_LOAD_MULTICASTENS4_14ComposedLayoutINS4_7SwizzleILi3ELi4ELi3EEENS4_18smem_ptr_flag_bitsILi16EEENSV_INS5_IJNSA_ILi8EEENSA_ILi64EEEEEENS5_IJS1A_SD_EEEEEEEvNS4_8identityES13_S1E_vS1F_EENS_8epilogue10collective6detail29Sm90TmaWarpSpecializedAdapterINS1I_15DefaultEpilogueISK_SL_SL_NS1H_6thread17LinearCombinationISK_Li1EffLNS1M_9ScaleType4KindE0ELNS_15FloatRoundStyleE2ESK_EENS1_15EpilogueDefaultEEEEEvvEEEEvNT_6ParamsE:
        .type           _ZN7cutlass13device_kernelINS_4gemm6kernel13GemmUniversalIN4cute5tupleIJiiiiEEENS1_10collective13CollectiveMmaINS1_34MainloopSm90TmaGmmaWarpSpecializedILi2ENS5_IJNS4_1CILi4EEENSA_ILi2EEENSA_ILi1EEEEEENS1_35KernelTmaWarpSpecializedCooperativeEEENS5_IJNSA_ILi256EEENSA_ILi128EEESI_EEENS_10bfloat16_tENS5_IJlSD_lEEESK_SL_NS4_8TiledMMAINS4_8MMA_AtomIJNS4_4SM904GMMA28MMA_64x128x16_F32BF16BF16_SSILNSP_5MajorE0ELSR_0ELNSP_7ScaleInE1ELSS_1EEEEEENS4_6LayoutINS5_IJSC_SD_SD_EEENS5_IJSD_NSA_ILi0EEESX_EEEEENS5_IJNS4_10UnderscoreES10_S10_EEEEENS4_23SM90_TMA_LOAD_MULTICASTENS4_14ComposedLayoutINS4_7SwizzleILi3ELi4ELi3EEENS4_18smem_ptr_flag_bitsILi16EEENSV_INS5_IJNSA_ILi8EEENSA_ILi64EEEEEENS5_IJS1A_SD_EEEEEEEvNS4_8identityES13_S1E_vS1F_EENS_8epilogue10collective6detail29Sm90TmaWarpSpecializedAdapterINS1I_15DefaultEpilogueISK_SL_SL_NS1H_6thread17LinearCombinationISK_Li1EffLNS1M_9ScaleType4KindE0ELNS_15FloatRoundStyleE2ESK_EENS1_15EpilogueDefaultEEEEEvvEEEEvNT_6ParamsE,@function
        .size           _ZN7cutlass13device_kernelINS_4gemm6kernel13GemmUniversalIN4cute5tupleIJiiiiEEENS1_10collective13CollectiveMmaINS1_34MainloopSm90TmaGmmaWarpSpecializedILi2ENS5_IJNS4_1CILi4EEENSA_ILi2EEENSA_ILi1EEEEEENS1_35KernelTmaWarpSpecializedCooperativeEEENS5_IJNSA_ILi256EEENSA_ILi128EEESI_EEENS_10bfloat16_tENS5_IJlSD_lEEESK_SL_NS4_8TiledMMAINS4_8MMA_AtomIJNS4_4SM904GMMA28MMA_64x128x16_F32BF16BF16_SSILNSP_5MajorE0ELSR_0ELNSP_7ScaleInE1ELSS_1EEEEEENS4_6LayoutINS5_IJSC_SD_SD_EEENS5_IJSD_NSA_ILi0EEESX_EEEEENS5_IJNS4_10UnderscoreES10_S10_EEEEENS4_23SM90_TMA_LOAD_MULTICASTENS4_14ComposedLayoutINS4_7SwizzleILi3ELi4ELi3EEENS4_18smem_ptr_flag_bitsILi16EEENSV_INS5_IJNSA_ILi8EEENSA_ILi64EEEEEENS5_IJS1A_SD_EEEEEEEvNS4_8identityES13_S1E_vS1F_EENS_8epilogue10collective6detail29Sm90TmaWarpSpecializedAdapterINS1I_15DefaultEpilogueISK_SL_SL_NS1H_6thread17LinearCombinationISK_Li1EffLNS1M_9ScaleType4KindE0ELNS_15FloatRoundStyleE2ESK_EENS1_15EpilogueDefaultEEEEEvvEEEEvNT_6ParamsE,(.L_x_319 - _ZN7cutlass13device_kernelINS_4gemm6kernel13GemmUniversalIN4cute5tupleIJiiiiEEENS1_10collective13CollectiveMmaINS1_34MainloopSm90TmaGmmaWarpSpecializedILi2ENS5_IJNS4_1CILi4EEENSA_ILi2EEENSA_ILi1EEEEEENS1_35KernelTmaWarpSpecializedCooperativeEEENS5_IJNSA_ILi256EEENSA_ILi128EEESI_EEENS_10bfloat16_tENS5_IJlSD_lEEESK_SL_NS4_8TiledMMAINS4_8MMA_AtomIJNS4_4SM904GMMA28MMA_64x128x16_F32BF16BF16_SSILNSP_5MajorE0ELSR_0ELNSP_7ScaleInE1ELSS_1EEEEEENS4_6LayoutINS5_IJSC_SD_SD_EEENS5_IJSD_NSA_ILi0EEESX_EEEEENS5_IJNS4_10UnderscoreES10_S10_EEEEENS4_23SM90_TMA_LOAD_MULTICASTENS4_14ComposedLayoutINS4_7SwizzleILi3ELi4ELi3EEENS4_18smem_ptr_flag_bitsILi16EEENSV_INS5_IJNSA_ILi8EEENSA_ILi64EEEEEENS5_IJS1A_SD_EEEEEEEvNS4_8identityES13_S1E_vS1F_EENS_8epilogue10collective6detail29Sm90TmaWarpSpecializedAdapterINS1I_15DefaultEpilogueISK_SL_SL_NS1H_6thread17LinearCombinationISK_Li1EffLNS1M_9ScaleType4KindE0ELNS_15FloatRoundStyleE2ESK_EENS1_15EpilogueDefaultEEEEEvvEEEEvNT_6ParamsE)
        .other          _ZN7cutlass13device_kernelINS_4gemm6kernel13GemmUniversalIN4cute5tupleIJiiiiEEENS1_10collective13CollectiveMmaINS1_34MainloopSm90TmaGmmaWarpSpecializedILi2ENS5_IJNS4_1CILi4EEENSA_ILi2EEENSA_ILi1EEEEEENS1_35KernelTmaWarpSpecializedCooperativeEEENS5_IJNSA_ILi256EEENSA_ILi128EEESI_EEENS_10bfloat16_tENS5_IJlSD_lEEESK_SL_NS4_8TiledMMAINS4_8MMA_AtomIJNS4_4SM904GMMA28MMA_64x128x16_F32BF16BF16_SSILNSP_5MajorE0ELSR_0ELNSP_7ScaleInE1ELSS_1EEEEEENS4_6LayoutINS5_IJSC_SD_SD_EEENS5_IJSD_NSA_ILi0EEESX_EEEEENS5_IJNS4_10UnderscoreES10_S10_EEEEENS4_23SM90_TMA_LOAD_MULTICASTENS4_14ComposedLayoutINS4_7SwizzleILi3ELi4ELi3EEENS4_18smem_ptr_flag_bitsILi16EEENSV_INS5_IJNSA_ILi8EEENSA_ILi64EEEEEENS5_IJS1A_SD_EEEEEEEvNS4_8identityES13_S1E_vS1F_EENS_8epilogue10collective6detail29Sm90TmaWarpSpecializedAdapterINS1I_15DefaultEpilogueISK_SL_SL_NS1H_6thread17LinearCombinationISK_Li1EffLNS1M_9ScaleType4KindE0ELNS_15FloatRoundStyleE2ESK_EENS1_15EpilogueDefaultEEEEEvvEEEEvNT_6ParamsE,@"STO_CUDA_ENTRY STV_DEFAULT"
_ZN7cutlass13device_kernelINS_4gemm6kernel13GemmUniversalIN4cute5tupleIJiiiiEEENS1_10collective13CollectiveMmaINS1_34MainloopSm90TmaGmmaWarpSpecializedILi2ENS5_IJNS4_1CILi4EEENSA_ILi2EEENSA_ILi1EEEEEENS1_35KernelTmaWarpSpecializedCooperativeEEENS5_IJNSA_ILi256EEENSA_ILi128EEESI_EEENS_10bfloat16_tENS5_IJlSD_lEEESK_SL_NS4_8TiledMMAINS4_8MMA_AtomIJNS4_4SM904GMMA28MMA_64x128x16_F32BF16BF16_SSILNSP_5MajorE0ELSR_0ELNSP_7ScaleInE1ELSS_1EEEEEENS4_6LayoutINS5_IJSC_SD_SD_EEENS5_IJSD_NSA_ILi0EEESX_EEEEENS5_IJNS4_10UnderscoreES10_S10_EEEEENS4_23SM90_TMA_LOAD_MULTICASTENS4_14ComposedLayoutINS4_7SwizzleILi3ELi4ELi3EEENS4_18smem_ptr_flag_bitsILi16EEENSV_INS5_IJNSA_ILi8EEENSA_ILi64EEEEEENS5_IJS1A_SD_EEEEEEEvNS4_8identityES13_S1E_vS1F_EENS_8epilogue10collective6detail29Sm90TmaWarpSpecializedAdapterINS1I_15DefaultEpilogueISK_SL_SL_NS1H_6thread17LinearCombinationISK_Li1EffLNS1M_9ScaleType4KindE0ELNS_15FloatRoundStyleE2ESK_EENS1_15EpilogueDefaultEEEEEvvEEEEvNT_6ParamsE:
[----:B------:R-:W0:Y:S01]  /*0000*/  LDC R1, c[0x0][0x28] ;  /* 0x00000a00ff017b82 */ /* 0x000e220000000800 */
[----:B------:R-:W1:Y:S01]  /*0010*/  S2R R18, SR_TID.X ;  /* 0x0000000000127919 */ /* 0x000e620000002100 */
[----:B------:R-:W-:Y:S01]  /*0020*/  ELECT P0, URZ, PT ;  /* 0x00000000003f782f */ /* 0x000fe20003800000 */
[----:B------:R-:W-:Y:S01]  /*0030*/  BSSY B0, `(.L_x_0) ;  /* 0x000000f000007945 */ /* 0x000fe20003800000 */
[--C-:B-1----:R-:W-:Y:S02]  /*0040*/  SHF.R.U32.HI R0, RZ, 0x5, R18.reuse ;  /* 0x00000005ff007819 */ /* 0x102fe40000011612 */
[----:B------:R-:W-:-:S03]  /*0050*/  SHF.R.U32.HI R3, RZ, 0x7, R18 ;  /* 0x00000007ff037819 */ /* 0x000fc60000011612 */
[----:B------:R-:W1:Y:S04]  /*0060*/  SHFL.IDX PT, R2, R0, RZ, 0x1f ;  /* 0x00001fff00027589 */ /* 0x000e6800000e0000 */
[----:B------:R2:W3:Y:S01]  /*0070*/  SHFL.IDX PT, R5, R3, RZ, 0x1f ;  /* 0x00001fff03057589 */ /* 0x0004e200000e0000 */
[----:B-1----:R-:W-:-:S13]  /*0080*/  ISETP.NE.OR P0, PT, R2, RZ, !P0 ;  /* 0x000000ff0200720c */ /* 0x002fda0004705670 */
[----:B0-23--:R-:W-:Y:S05]  /*0090*/  @P0 BRA `(.L_x_1) ;  /* 0x0000000000200947 */ /* 0x00dfea0003800000 */
[----:B------:R-:W-:Y:S02]  /*00a0*/  ULDC.64 UR4, c[0x0][0x198] ;  /* 0x0000660000047ab9 */ /* 0x000fe40000000a00 */
[----:B------:R-:W-:Y:S02]  /*00b0*/  UIADD3 UR6, UP0, UR4, 0xf0, URZ ;  /* 0x000000f004067890 */ /* 0x000fe4000ff1e03f */
[----:B------:R-:W-:Y:S02]  /*00c0*/  UIADD3 UR4, UP1, UR4, 0x1f0, URZ ;  /* 0x000001f004047890 */ /* 0x000fe4000ff3e03f */
[----:B------:R-:W-:Y:S02]  /*00d0*/  UIADD3.X UR7, URZ, UR5, URZ, UP0, !UPT ;  /* 0x000000053f077290 */ /* 0x000fe400087fe43f */
[----:B------:R-:W-:-:S07]  /*00e0*/  UIADD3.X UR5, URZ, UR5, URZ, UP1, !UPT ;  /* 0x000000053f057290 */ /* 0x000fce0008ffe43f */
[----:B------:R0:W-:Y:S02]  /*00f0*/  UTMACCTL.PF [UR6] ;  /* 0x00000000060079b9 */ /* 0x0001e40008040000 */
[----:B------:R0:W-:Y:S02]  /*0100*/  UTMACCTL.PF [UR4] ;  /* 0x00000000040079b9 */ /* 0x0001e40008040000 */
[----:B0-----:R-:W-:Y:S01]  /*0110*/  NOP ;  /* 0x0000000000007918 */ /* 0x001fe20000000000 */
.L_x_1:
[----:B------:R-:W-:Y:S05]  /*0120*/  BSYNC B0 ;  /* 0x0000000000007941 */ /* 0x000fea0003800000 */
.L_x_0:
[----:B------:R-:W0:Y:S02]  /*0130*/  SHFL.IDX PT, R3, R0, RZ, 0x1f ;  /* 0x00001fff00037589 */ /* 0x000e2400000e0000 */
[----:B0-----:R-:W-:-:S13]  /*0140*/  ISETP.NE.AND P0, PT, R3, RZ, PT ;  /* 0x000000ff0300720c */ /* 0x001fda0003f05270 */
[----:B------:R-:W-:Y:S05]  /*0150*/  @P0 BRA `(.L_x_2) ;  /* 0x0000000000480947 */ /* 0x000fea0003800000 */
[----:B------:R-:W0:Y:S01]  /*0160*/  S2UR UR8, SR_CgaCtaId ;  /* 0x00000000000879c3 */ /* 0x000e220000008800 */
[----:B------:R-:W-:Y:S01]  /*0170*/  UMOV UR4, 0x400 ;  /* 0x0000040000047882 */ /* 0x000fe20000000000 */
[----:B------:R-:W-:Y:S01]  /*0180*/  UMOV UR5, 0x1 ;  /* 0x0000000100057882 */ /* 0x000fe20000000000 */
[----:B------:R-:W-:Y:S01]  /*0190*/  UMOV UR6, 0xa ;  /* 0x0000000a00067882 */ /* 0x000fe20000000000 */
[----:B------:R-:W-:Y:S01]  /*01a0*/  ELECT P0, URZ, PT ;  /* 0x00000000003f782f */ /* 0x000fe20003800000 */
[----:B------:R-:W-:-:S04]  /*01b0*/  UIADD3 UR6, -UR6, 0x100000, URZ ;  /* 0x0010000006067890 */ /* 0x000fc8000fffe13f */
[----:B------:R-:W-:Y:S02]  /*01c0*/  USHF.L.U32 UR7, UR6, 0xb, URZ ;  /* 0x0000000b06077899 */ /* 0x000fe4000800063f */
[----:B------:R-:W-:Y:S02]  /*01d0*/  USHF.L.U32 UR6, UR6, 0x1, URZ ;  /* 0x0000000106067899 */ /* 0x000fe4000800063f */
[----:B0-----:R-:W-:Y:S02]  /*01e0*/  ULEA UR8, UR8, UR4, 0x18 ;  /* 0x0000000408087291 */ /* 0x001fe4000f8ec03f */
[----:B------:R-:W-:-:S04]  /*01f0*/  UIADD3 UR4, -UR5, 0x100000, URZ ;  /* 0x0010000005047890 */ /* 0x000fc8000fffe13f */
[----:B------:R-:W-:Y:S02]  /*0200*/  USHF.L.U32 UR5, UR4, 0xb, URZ ;  /* 0x0000000b04057899 */ /* 0x000fe4000800063f */
[----:B------:R-:W-:Y:S01]  /*0210*/  USHF.L.U32 UR4, UR4, 0x1, URZ ;  /* 0x0000000104047899 */ /* 0x000fe2000800063f */
[----:B------:R-:W0:Y:S11]  /*0220*/  FENCE.VIEW.ASYNC.S ;  /* 0x00000000000073c6 */ /* 0x000e360000000000 */
[----:B0-----:R0:W1:Y:S01]  /*0230*/  SYNCS.EXCH.64 URZ, [UR8], UR4 ;  /* 0x00000004083f75b2 */ /* 0x0010620008000100 */
[----:B------:R0:W2:Y:S01]  /*0240*/  SYNCS.EXCH.64 URZ, [UR8+0x10], UR6 ;  /* 0x00001006083f75b2 */ /* 0x0000a20008000100 */
[----:B------:R0:W3:Y:S01]  /*0250*/  SYNCS.EXCH.64 URZ, [UR8+0x8], UR4 ;  /* 0x00000804083f75b2 */ /* 0x0000e20008000100 */
[----:B------:R0:W4:Y:S01]  /*0260*/  SYNCS.EXCH.64 URZ, [UR8+0x18], UR6 ;  /* 0x00001806083f75b2 */ /* 0x0001220008000100 */
[----:B------:R-:W-:Y:S01]  /*0270*/  NOP ;  /* 0x0000000000007918 */ /* 0x000fe20000000000 */
.L_x_2:
[----:B------:R-:W-:Y:S01]  /*0280*/  SHF.R.S32.HI R7, RZ, 0x1f, R18 ;  /* 0x0000001fff077819 */ /* 0x000fe20000011412 */
[----:B------:R-:W5:Y:S01]  /*0290*/  SHFL.IDX PT, R0, R0, RZ, 0x1f ;  /* 0x00001fff00007589 */ /* 0x000f6200000e0000 */
[----:B0-----:R-:W0:Y:S01]  /*02a0*/  S2UR UR8, SR_CTAID.X ;  /* 0x00000000000879c3 */ /* 0x001e220000002500 */
[----:B------:R-:W-:Y:S02]  /*02b0*/  ELECT P0, URZ, PT ;  /* 0x00000000003f782f */ /* 0x000fe40003800000 */
[----:B------:R-:W-:Y:S01]  /*02c0*/  LEA.HI R7, R7, R18, RZ, 0x7 ;  /* 0x0000001207077211 */ /* 0x000fe200078f38ff */
[----:B------:R-:W1:Y:S01]  /*02d0*/  S2R R4, SR_CTAID.Y ;  /* 0x0000000000047919 */ /* 0x000e620000002600 */
[----:B------:R-:W-:Y:S01]  /*02e0*/  SHF.R.S32.HI R8, RZ, 0x1f, R3 ;  /* 0x0000001fff087819 */ /* 0x000fe20000011403 */
[----:B------:R-:W-:Y:S01]  /*02f0*/  ULDC UR4, c[0x0][0x150] ;  /* 0x0000540000047ab9 */ /* 0x000fe20000000800 */
[----:B------:R-:W-:Y:S01]  /*0300*/  LOP3.LUT R7, R7, 0xffffff80, RZ, 0xc0, !PT ;  /* 0xffffff8007077812 */ /* 0x000fe200078ec0ff */
[----:B------:R-:W-:Y:S01]  /*0310*/  NOP ;  /* 0x0000000000007918 */ /* 0x000fe20000000000 */
[----:B------:R-:W-:Y:S01]  /*0320*/  LEA.HI R8, R8, R3, RZ, 0x2 ;  /* 0x0000000308087211 */ /* 0x000fe200078f10ff */
[----:B------:R-:W2:Y:S01]  /*0330*/  LDC R10, c[0x0][0x144] ;  /* 0x00005100ff0a7b82 */ /* 0x000ea20000000800 */
[----:B------:R-:W-:Y:S01]  /*0340*/  NOP ;  /* 0x0000000000007918 */ /* 0x000fe20000000000 */
[----:B------:R-:W-:Y:S01]  /*0350*/  IMAD.IADD R6, R18, 0x1, -R7 ;  /* 0x0000000112067824 */ /* 0x000fe200078e0a07 */
[----:B------:R-:W-:Y:S01]  /*0360*/  LOP3.LUT R8, R8, 0x3ffffffc, RZ, 0xc0, !PT ;  /* 0x3ffffffc08087812 */ /* 0x000fe200078ec0ff */
[----:B------:R-:W-:Y:S01]  /*0370*/  IMAD.MOV.U32 R22, RZ, RZ, 0x1 ;  /* 0x00000001ff167424 */ /* 0x000fe200078e00ff */
[----:B------:R-:W-:-:S02]  /*0380*/  ISETP.NE.AND P3, PT, R5, RZ, PT ;  /* 0x000000ff0500720c */ /* 0x000fc40003f65270 */
[----:B------:R-:W-:Y:S01]  /*0390*/  SHF.R.S32.HI R7, RZ, 0x1f, R6 ;  /* 0x0000001fff077819 */ /* 0x000fe20000011406 */
[----:B------:R-:W-:Y:S01]  /*03a0*/  IMAD.IADD R8, R3, 0x1, -R8 ;  /* 0x0000000103087824 */ /* 0x000fe200078e0a08 */
[----:B------:R-:W3:Y:S02]  /*03b0*/  LDC R12, c[0x0][0x140] ;  /* 0x00005000ff0c7b82 */ /* 0x000ee40000000800 */
[----:B------:R-:W-:Y:S02]  /*03c0*/  LEA.HI R7, R7, R6, RZ, 0x3 ;  /* 0x0000000607077211 */ /* 0x000fe400078f18ff */
[----:B-----5:R-:W-:Y:S02]  /*03d0*/  ISETP.NE.OR P0, PT, R0, RZ, !P0 ;  /* 0x000000ff0000720c */ /* 0x020fe40004705670 */
[--C-:B------:R-:W-:Y:S02]  /*03e0*/  SHF.R.S32.HI R0, RZ, 0x3, R7.reuse ;  /* 0x00000003ff007819 */ /* 0x100fe40000011407 */
[----:B------:R-:W-:-:S02]  /*03f0*/  SHF.R.S32.HI R7, RZ, 0x1f, R7 ;  /* 0x0000001fff077819 */ /* 0x000fc40000011407 */
[----:B0-----:R-:W-:Y:S02]  /*0400*/  I2FP.F32.U32 R9, UR8 ;  /* 0x0000000800097c45 */ /* 0x001fe40008201000 */
[----:B------:R-:W-:-:S03]  /*0410*/  LEA.HI R7, R7, R0, RZ, 0x2 ;  /* 0x0000000007077211 */ /* 0x000fc600078f10ff */
[----:B------:R-:W-:Y:S01]  /*0420*/  FMUL R9, R9, UR4 ;  /* 0x0000000409097c20 */ /* 0x000fe20008400000 */
[----:B------:R-:W-:Y:S01]  /*0430*/  LOP3.LUT R7, R7, 0xfffffffc, RZ, 0xc0, !PT ;  /* 0xfffffffc07077812 */ /* 0x000fe200078ec0ff */
[----:B------:R-:W-:Y:S01]  /*0440*/  VOTEU.ALL UP0, P0 ;  /* 0x00000000003f7886 */ /* 0x000fe20000000000 */
[----:B-1----:R-:W-:Y:S01]  /*0450*/  I2FP.F32.U32 R11, R4 ;  /* 0x00000004000b7245 */ /* 0x002fe20000201000 */
[----:B------:R-:W-:Y:S01]  /*0460*/  ULDC UR4, c[0x0][0x154] ;  /* 0x0000550000047ab9 */ /* 0x000fe20000000800 */
[----:B------:R-:W-:Y:S01]  /*0470*/  VOTEU.ALL UP1, P0 ;  /* 0x00000000003f7886 */ /* 0x000fe20000020000 */
[----:B------:R-:W-:Y:S01]  /*0480*/  IMAD.IADD R7, R0, 0x1, -R7 ;  /* 0x0000000100077824 */ /* 0x000fe200078e0a07 */
[----:B------:R-:W0:Y:S01]  /*0490*/  F2I.U32.TRUNC.NTZ R9, R9 ;  /* 0x0000000900097305 */ /* 0x000e22000020f000 */
[----:B------:R-:W1:Y:S01]  /*04a0*/  @!UP0 S2UR UR7, SR_CgaCtaId ;  /* 0x00000000000789c3 */ /* 0x000e620000008800 */
[----:B------:R-:W-:Y:S01]  /*04b0*/  @!UP0 UMOV UR6, 0x400 ;  /* 0x0000040000068882 */ /* 0x000fe20000000000 */
[----:B------:R-:W-:Y:S01]  /*04c0*/  IMAD R8, R8, 0x4, R7 ;  /* 0x0000000408087824 */ /* 0x000fe200078e0207 */
[----:B---3--:R-:W-:-:S04]  /*04d0*/  ISETP.EQ.U32.AND P2, PT, R12, 0x1, PT ;  /* 0x000000010c00780c */ /* 0x008fc80003f42070 */
[----:B------:R-:W-:-:S04]  /*04e0*/  SHF.R.S32.HI R3, RZ, 0x1f, R8 ;  /* 0x0000001fff037819 */ /* 0x000fc80000011408 */
[----:B------:R-:W-:Y:S01]  /*04f0*/  LEA.HI R0, R3, R8, RZ, 0x2 ;  /* 0x0000000803007211 */ /* 0x000fe200078f10ff */
[----:B0-----:R-:W-:-:S03]  /*0500*/  IMAD.MOV R7, RZ, RZ, -R9 ;  /* 0x000000ffff077224 */ /* 0x001fc600078e0a09 */
[----:B------:R-:W-:Y:S01]  /*0510*/  LOP3.LUT R9, R0, 0xfffffffc, RZ, 0xc0, !PT ;  /* 0xfffffffc00097812 */ /* 0x000fe200078ec0ff */
[----:B--2---:R-:W-:Y:S02]  /*0520*/  IMAD R3, R10, R7, UR8 ;  /* 0x000000080a037e24 */ /* 0x004fe4000f8e0207 */
[----:B------:R-:W-:Y:S02]  /*0530*/  FMUL R10, R11, UR4 ;  /* 0x000000040b0a7c20 */ /* 0x000fe40008400000 */
[C---:B------:R-:W-:Y:S01]  /*0540*/  IMAD.IADD R0, R8.reuse, 0x1, -R9 ;  /* 0x0000000108007824 */ /* 0x040fe200078e0a09 */
[----:B------:R-:W0:Y:S01]  /*0550*/  LDC R7, c[0x0][0x148] ;  /* 0x00005200ff077b82 */ /* 0x000e220000000800 */
[----:B------:R-:W-:Y:S01]  /*0560*/  SHF.R.S32.HI R9, RZ, 0x1f, R2 ;  /* 0x0000001fff097819 */ /* 0x000fe20000011402 */
[----:B------:R-:W-:Y:S01]  /*0570*/  IMAD.SHL.U32 R11, R8, 0x4, RZ ;  /* 0x00000004080b7824 */ /* 0x000fe200078e00ff */
[----:B------:R-:W-:Y:S01]  /*0580*/  UMOV UR4, 0x20 ;  /* 0x0000002000047882 */ /* 0x000fe20000000000 */
[----:B------:R-:W-:Y:S01]  /*0590*/  ISETP.NE.AND P4, PT, R0, R3, PT ;  /* 0x000000030000720c */ /* 0x000fe20003f85270 */
[----:B------:R-:W2:Y:S01]  /*05a0*/  F2I.U32.TRUNC.NTZ R10, R10 ;  /* 0x0000000a000a7305 */ /* 0x000ea2000020f000 */
[----:B------:R-:W-:Y:S01]  /*05b0*/  LEA.HI R9, R9, R2, RZ, 0x2 ;  /* 0x0000000209097211 */ /* 0x000fe200078f10ff */
[----:B------:R-:W-:-:S04]  /*05c0*/  @!UP0 UIADD3 UR4, -UR4, 0x100000, URZ ;  /* 0x0010000004048890 */ /* 0x000fc8000fffe13f */
[----:B------:R-:W-:Y:S02]  /*05d0*/  @!UP0 USHF.L.U32 UR5, UR4, 0xb, URZ ;  /* 0x0000000b04058899 */ /* 0x000fe4000800063f */
[----:B------:R-:W-:Y:S01]  /*05e0*/  @!UP0 USHF.L.U32 UR4, UR4, 0x1, URZ ;  /* 0x0000000104048899 */ /* 0x000fe2000800063f */
[----:B------:R-:W-:Y:S01]  /*05f0*/  LOP3.LUT R152, R8, 0xc, R11, 0x78, !PT ;  /* 0x0000000c08987812 */ /* 0x000fe200078e780b */
[----:B-1----:R-:W-:Y:S01]  /*0600*/  @!UP0 ULEA UR6, UR7, UR6, 0x18 ;  /* 0x0000000607068291 */ /* 0x002fe2000f8ec03f */
[----:B------:R-:W-:Y:S01]  /*0610*/  LOP3.LUT R9, R9, 0xfffffffc, RZ, 0xc0, !PT ;  /* 0xfffffffc09097812 */ /* 0x000fe200078ec0ff */
[----:B------:R-:W-:Y:S01]  /*0620*/  VOTEU.ALL UP0, P0 ;  /* 0x00000000003f7886 */ /* 0x000fe20000000000 */
[----:B------:R-:W-:Y:S01]  /*0630*/  LOP3.LUT P0, RZ, R6, 0x7, RZ, 0xc0, !PT ;  /* 0x0000000706ff7812 */ /* 0x000fe2000780c0ff */
[----:B------:R-:W-:Y:S02]  /*0640*/  VIADD R6, R5, 0xffffffff ;  /* 0xffffffff05067836 */ /* 0x000fe40000000000 */
[----:B------:R-:W-:Y:S01]  /*0650*/  IMAD.IADD R0, R2, 0x1, -R9 ;  /* 0x0000000102007824 */ /* 0x000fe200078e0a09 */
[----:B------:R-:W-:-:S02]  /*0660*/  ISETP.LT.U32.AND P0, PT, R152, 0x8, !P0 ;  /* 0x000000089800780c */ /* 0x000fc40004701070 */
[----:B------:R-:W-:Y:S01]  /*0670*/  @P4 SHF.R.S32.HI R9, RZ, 0x1f, R152 ;  /* 0x0000001fff094819 */ /* 0x000fe20000011498 */
[----:B--2---:R-:W-:Y:S01]  /*0680*/  IMAD.MOV R20, RZ, RZ, -R10 ;  /* 0x000000ffff147224 */ /* 0x004fe200078e0a0a */
[C---:B------:R-:W-:Y:S01]  /*0690*/  ISETP.NE.AND P1, PT, R0.reuse, 0x3, PT ;  /* 0x000000030000780c */ /* 0x040fe20003f25270 */
[----:B------:R-:W1:Y:S02]  /*06a0*/  FENCE.VIEW.ASYNC.S ;  /* 0x00000000000073c6 */ /* 0x000e640000000000 */
[----:B-1----:R1:W2:Y:S01]  /*06b0*/  @!UP0 SYNCS.EXCH.64 URZ, [UR6+0x30], UR4 ;  /* 0x00003004063f85b2 */ /* 0x0022a20008000100 */
[----:B------:R-:W-:Y:S01]  /*06c0*/  @P4 LEA.HI R9, R9, R152, RZ, 0x2 ;  /* 0x0000009809094211 */ /* 0x000fe200078f10ff */
[----:B0-----:R-:W-:Y:S01]  /*06d0*/  IMAD R2, R7, R20, R4 ;  /* 0x0000001407027224 */ /* 0x001fe200078e0204 */
[----:B------:R-:W-:Y:S02]  /*06e0*/  ISETP.EQ.OR P1, PT, R0, RZ, !P1 ;  /* 0x000000ff0000720c */ /* 0x000fe40004f22670 */
[----:B------:R-:W-:-:S02]  /*06f0*/  @P4 SHF.R.S32.HI R9, RZ, 0x2, R9 ;  /* 0x00000002ff094819 */ /* 0x000fc40000011409 */
[----:B------:R-:W-:Y:S02]  /*0700*/  ISETP.EQ.AND P1, PT, R5, RZ, P1 ;  /* 0x000000ff0500720c */ /* 0x000fe40000f22270 */
[----:B------:R-:W-:Y:S02]  /*0710*/  @P4 ISETP.NE.AND P5, PT, R9, R2, PT ;  /* 0x000000020900420c */ /* 0x000fe40003fa5270 */
[----:B------:R-:W-:Y:S02]  /*0720*/  ISETP.GE.U32.AND P6, PT, R6, 0x2, PT ;  /* 0x000000020600780c */ /* 0x000fe40003fc6070 */
[----:B------:R-:W-:Y:S02]  /*0730*/  SEL R9, RZ, 0x1, !P0 ;  /* 0x00000001ff097807 */ /* 0x000fe40004000000 */
[----:B------:R-:W-:Y:S01]  /*0740*/  @P4 SEL R22, RZ, 0x1, P5 ;  /* 0x00000001ff164807 */ /* 0x000fe20002800000 */
[----:B------:R1:W0:Y:S01]  /*0750*/  @!UP1 SYNCS.EXCH.64 URZ, [UR6+0x38], UR4 ;  /* 0x00003804063f95b2 */ /* 0x0002220008000100 */
[----:B------:R-:W-:Y:S01]  /*0760*/  SEL R19, RZ, 0x1, !P1 ;  /* 0x00000001ff137807 */ /* 0x000fe20004800000 */
[----:B------:R-:W-:Y:S01]  /*0770*/  NOP ;  /* 0x0000000000007918 */ /* 0x000fe20000000000 */
[----:B------:R-:W-:-:S02]  /*0780*/  LOP3.LUT R22, R22, R9, RZ, 0xc0, !PT ;  /* 0x0000000916167212 */ /* 0x000fc400078ec0ff */
[----:B------:R-:W-:Y:S01]  /*0790*/  SEL R19, R19, 0x2, P6 ;  /* 0x0000000213137807 */ /* 0x000fe20003000000 */
[----:B-12---:R-:W-:Y:S06]  /*07a0*/  @!P2 BRA `(.L_x_3) ;  /* 0x000000000008a947 */ /* 0x006fec0003800000 */
[----:B0---4-:R-:W-:Y:S01]  /*07b0*/  UCGABAR_ARV ;  /* 0x00000000000079c7 */ /* 0x011fe20008000000 */
[----:B------:R-:W-:Y:S05]  /*07c0*/  BRA `(.L_x_4) ;  /* 0x0000000000047947 */ /* 0x000fea0003800000 */
.L_x_3:
[----:B0---4-:R-:W-:Y:S01]  /*07d0*/  NOP ;  /* 0x0000000000007918 */ /* 0x011fe20000000000 */
.L_x_4:
[----:B------:R-:W0:Y:S01]  /*07e0*/  LDC R2, c[0x0][0x65c] ;  /* 0x00019700ff027b82 */ /* 0x000e220000000800 */
[----:B------:R-:W-:Y:S02]  /*07f0*/  IMAD.U32 R8, RZ, RZ, UR8 ;  /* 0x00000008ff087e24 */ /* 0x000fe4000f8e00ff */
[----:B------:R-:W-:Y:S01]  /*0800*/  IMAD.MOV.U32 R9, RZ, RZ, RZ ;  /* 0x000000ffff097224 */ /* 0x000fe200078e00ff */
[----:B0-----:R-:W-:-:S04]  /*0810*/  ISETP.NE.AND P1, PT, R2, 0x1, PT ;  /* 0x000000010200780c */ /* 0x001fc80003f25270 */
[----:B------:R-:W-:-:S09]  /*0820*/  P2R R5, PR, RZ, 0x2 ;  /* 0x00000002ff057803 */ /* 0x000fd20000000000 */
[----:B------:R-:W0:Y:S01]  /*0830*/  @P1 LDC R17, c[0x0][0x10] ;  /* 0x00000400ff111b82 */ /* 0x000e220000000800 */
[----:B------:R-:W-:Y:S01]  /*0840*/  @P1 MOV R5, RZ ;  /* 0x000000ff00051202 */ /* 0x000fe20000000f00 */
[----:B------:R-:W-:-:S06]  /*0850*/  @P1 IMAD.MOV.U32 R13, RZ, RZ, RZ ;  /* 0x000000ffff0d1224 */ /* 0x000fcc00078e00ff */
[----:B------:R-:W1:Y:S01]  /*0860*/  @!P1 LDC R11, c[0x0][0xc] ;  /* 0x00000300ff0b9b82 */ /* 0x000e620000000800 */
[----:B0-----:R-:W-:-:S04]  /*0870*/  @P1 IMAD.WIDE.U32 R16, R17, UR8, R4 ;  /* 0x0000000811101c25 */ /* 0x001fc8000f8e0004 */
[----:B------:R-:W-:Y:S02]  /*0880*/  @P1 IMAD.IADD R17, R17, 0x1, R13 ;  /* 0x0000000111111824 */ /* 0x000fe400078e020d */
[----:B-1----:R-:W-:-:S04]  /*0890*/  @!P1 IMAD.WIDE.U32 R8, R4, R11, R8 ;  /* 0x0000000b04089225 */ /* 0x002fc800078e0008 */
[----:B------:R-:W-:Y:S02]  /*08a0*/  @!P1 IMAD.MOV.U32 R16, RZ, RZ, R8 ;  /* 0x000000ffff109224 */ /* 0x000fe400078e0008 */
[----:B------:R-:W-:Y:S01]  /*08b0*/  @!P1 IMAD.MOV.U32 R17, RZ, RZ, R9 ;  /* 0x000000ffff119224 */ /* 0x000fe200078e0009 */
[----:B------:R-:W-:Y:S06]  /*08c0*/  @!P2 BRA `(.L_x_5) ;  /* 0x00000000000ca947 */ /* 0x000fec0003800000 */
[----:B------:R-:W-:Y:S01]  /*08d0*/  UCGABAR_WAIT ;  /* 0x0000000000007dc7 */ /* 0x000fe20008000000 */
[----:B------:R-:W-:Y:S01]  /*08e0*/  CCTL.IVALL ;  /* 0x00000000ff00798f */ /* 0x000fe20002000000 */
[----:B------:R-:W-:Y:S05]  /*08f0*/  BRA `(.L_x_6) ;  /* 0x0000000000047947 */ /* 0x000fea0003800000 */
.L_x_5:
[----:B------:R-:W-:Y:S06]  /*0900*/  BAR.SYNC.DEFER_BLOCKING 0x0 ;  /* 0x0000000000007b1d */ /* 0x000fec0000010000 */
.L_x_6:
[----:B------:R-:W-:Y:S05]  /*0910*/  @!P3 BRA `(.L_x_7) ;  /* 0x000000a800fcb947 */ /* 0x000fea0003800000 */
[----:B------:R-:W-:-:S13]  /*0920*/  ISETP.GT.U32.AND P0, PT, R6, 0x1, PT ;  /* 0x000000010600780c */ /* 0x000fda0003f04070 */
[----:B------:R-:W-:Y:S05]  /*0930*/  @P0 EXIT ;  /* 0x000000000000094d */ /* 0x000fea0003800000 */
[----:B------:R-:W-:Y:S01]  /*0940*/  ULDC.64 UR4, c[0x0][0x650] ;  /* 0x0001940000047ab9 */ /* 0x000fe20000000a00 */
[----:B------:R-:W-:Y:S01]  /*0950*/  PRMT R0, RZ, 0x7610, R0 ;  /* 0x00007610ff007816 */ /* 0x000fe20000000000 */
[----:B------:R-:W-:Y:S01]  /*0960*/  IMAD.MOV.U32 R153, RZ, RZ, -0x1 ;  /* 0xffffffffff997424 */ /* 0x000fe200078e00ff */
[----:B------:R-:W-:Y:S01]  /*0970*/  ISETP.GE.U32.AND P0, PT, R16, UR4, PT ;  /* 0x0000000410007c0c */ /* 0x000fe2000bf06070 */
[----:B------:R-:W-:Y:S02]  /*0980*/  IMAD.MOV.U32 R154, RZ, RZ, -0x1 ;  /* 0xffffffffff9a7424 */ /* 0x000fe400078e00ff */
[----:B------:R-:W-:Y:S01]  /*0990*/  IMAD.MOV.U32 R23, RZ, RZ, -0x1 ;  /* 0xffffffffff177424 */ /* 0x000fe200078e00ff */
[----:B------:R-:W-:-:S13]  /*09a0*/  ISETP.GE.U32.AND.EX P0, PT, R17, UR5, PT, P0 ;  /* 0x0000000511007c0c */ /* 0x000fda000bf06100 */
[----:B------:R-:W-:Y:S05]  /*09b0*/  @P0 BRA `(.L_x_8) ;  /* 0x00000004002c0947 */ /* 0x000fea0003800000 */
[----:B------:R-:W0:Y:S01]  /*09c0*/  LDC.64 R24, c[0x0][0x628] ;  /* 0x00018a00ff187b82 */ /* 0x000e220000000a00 */
[----:B------:R-:W-:Y:S02]  /*09d0*/  IMAD.MOV.U32 R8, RZ, RZ, R16 ;  /* 0x000000ffff087224 */ /* 0x000fe400078e0010 */
[----:B------:R-:W-:-:S05]  /*09e0*/  IMAD.MOV.U32 R9, RZ, RZ, R17 ;  /* 0x000000ffff097224 */ /* 0x000fca00078e0011 */
[----:B------:R-:W1:Y:S08]  /*09f0*/  LDC R0, c[0x0][0x630] ;  /* 0x00018c00ff007b82 */ /* 0x000e700000000800 */
[----:B------:R-:W2:Y:S01]  /*0a00*/  LDC.64 R26, c[0x0][0x620] ;  /* 0x00018800ff1a7b82 */ /* 0x000ea20000000a00 */
[----:B0-----:R-:W-:-:S04]  /*0a10*/  ISETP.NE.U32.AND P0, PT, R24, RZ, PT ;  /* 0x000000ff1800720c */ /* 0x001fc80003f05070 */
[----:B------:R-:W-:-:S13]  /*0a20*/  ISETP.NE.AND.EX P0, PT, R25, RZ, PT, P0 ;  /* 0x000000ff1900720c */ /* 0x000fda0003f05300 */
[----:B-12---:R-:W-:Y:S05]  /*0a30*/  @!P0 BRA `(.L_x_9) ;  /* 0x0000000000288947 */ /* 0x006fea0003800000 */
[----:B------:R-:W0:Y:S02]  /*0a40*/  LDC R13, c[0x0][0x634] ;  /* 0x00018d00ff0d7b82 */ /* 0x000e240000000800 */
[----:B0-----:R-:W-:-:S05]  /*0a50*/  IADD3 R13, P0, R16, R13, RZ ;  /* 0x0000000d100d7210 */ /* 0x001fca0007f1e0ff */
[----:B------:R-:W-:-:S04]  /*0a60*/  IMAD.X R15, RZ, RZ, R17, P0 ;  /* 0x000000ffff0f7224 */ /* 0x000fc800000e0611 */
[----:B------:R-:W-:-:S04]  /*0a70*/  IMAD.WIDE.U32 R8, R15, R24, RZ ;  /* 0x000000180f087225 */ /* 0x000fc800078e00ff */
[----:B------:R-:W-:-:S04]  /*0a80*/  IMAD.WIDE.U32 R10, P0, R13, R25, R8 ;  /* 0x000000190d0a7225 */ /* 0x000fc80007800008 */
[----:B------:R-:W-:Y:S01]  /*0a90*/  IMAD.WIDE.U32 R8, R13, R24, RZ ;  /* 0x000000180d087225 */ /* 0x000fe200078e00ff */
[----:B------:R-:W-:-:S03]  /*0aa0*/  MOV R12, R11 ;  /* 0x0000000b000c7202 */ /* 0x000fc60000000f00 */
[----:B------:R-:W-:Y:S01]  /*0ab0*/  IMAD.X R13, RZ, RZ, RZ, P0 ;  /* 0x000000ffff0d7224 */ /* 0x000fe200000e06ff */
[----:B------:R-:W-:-:S05]  /*0ac0*/  IADD3 RZ, P0, R9, R10, RZ ;  /* 0x0000000a09ff7210 */ /* 0x000fca0007f1e0ff */
[----:B------:R-:W-:-:S08]  /*0ad0*/  IMAD.WIDE.U32.X R8, R15, R25, R12, P0 ;  /* 0x000000190f087225 */ /* 0x000fd000000e040c */
.L_x_9:
[----:B------:R-:W0:Y:S01]  /*0ae0*/  LDC.64 R24, c[0x0][0x640] ;  /* 0x00019000ff187b82 */ /* 0x000e220000000a00 */
[--C-:B------:R-:W-:Y:S01]  /*0af0*/  SHF.R.U64 R28, R8, R0, R9.reuse ;  /* 0x00000000081c7219 */ /* 0x100fe20000001209 */
[----:B------:R-:W-:Y:S01]  /*0b00*/  IMAD R30, R7, R20, R4 ;  /* 0x00000014071e7224 */ /* 0x000fe200078e0204 */
[----:B------:R-:W-:Y:S01]  /*0b10*/  SHF.R.U32.HI R0, RZ, R0, R9 ;  /* 0x00000000ff007219 */ /* 0x000fe20000011609 */
[----:B------:R-:W-:Y:S01]  /*0b20*/  IMAD.MOV.U32 R21, RZ, RZ, 0x1 ;  /* 0x00000001ff157424 */ /* 0x000fe200078e00ff */
[----:B------:R-:W-:-:S03]  /*0b30*/  IADD3 R5, P0, RZ, -R28, RZ ;  /* 0x8000001cff057210 */ /* 0x000fc60007f1e0ff */
[----:B------:R-:W1:Y:S02]  /*0b40*/  LDC R6, c[0x0][0x618] ;  /* 0x00018600ff067b82 */ /* 0x000e640000000800 */
[----:B------:R-:W-:-:S04]  /*0b50*/  IMAD.X R9, RZ, RZ, ~R0, P0 ;  /* 0x000000ffff097224 */ /* 0x000fc800000e0e00 */
[-C--:B------:R-:W-:Y:S02]  /*0b60*/  IMAD R0, R9, R26.reuse, RZ ;  /* 0x0000001a09007224 */ /* 0x080fe400078e02ff */
[----:B------:R-:W2:Y:S01]  /*0b70*/  LDC R11, c[0x0][0x608] ;  /* 0x00018200ff0b7b82 */ /* 0x000ea20000000800 */
[----:B------:R-:W-:-:S04]  /*0b80*/  IMAD.WIDE.U32 R8, R5, R26, R16 ;  /* 0x0000001a05087225 */ /* 0x000fc800078e0010 */
[----:B------:R-:W-:-:S03]  /*0b90*/  IMAD R5, R5, R27, R0 ;  /* 0x0000001b05057224 */ /* 0x000fc600078e0200 */
[----:B------:R-:W3:Y:S01]  /*0ba0*/  LDC R12, c[0x0][0x658] ;  /* 0x00019600ff0c7b82 */ /* 0x000ee20000000800 */
[----:B0-----:R-:W-:Y:S01]  /*0bb0*/  ISETP.NE.U32.AND P0, PT, R24, RZ, PT ;  /* 0x000000ff1800720c */ /* 0x001fe20003f05070 */
[----:B------:R-:W-:Y:S02]  /*0bc0*/  IMAD.IADD R5, R9, 0x1, R5 ;  /* 0x0000000109057824 */ /* 0x000fe400078e0205 */
[----:B------:R-:W-:Y:S01]  /*0bd0*/  IMAD.MOV.U32 R9, RZ, RZ, -0x1 ;  /* 0xffffffffff097424 */ /* 0x000fe200078e00ff */
[----:B------:R-:W-:-:S03]  /*0be0*/  ISETP.NE.AND.EX P0, PT, R25, RZ, PT, P0 ;  /* 0x000000ff1900720c */ /* 0x000fc60003f05300 */
[----:B------:R-:W0:Y:S01]  /*0bf0*/  LDC R15, c[0x0][0x600] ;  /* 0x00018000ff0f7b82 */ /* 0x000e220000000800 */
[-CC-:B-1----:R-:W-:Y:S02]  /*0c00*/  SHF.R.U64 R13, R8, R6.reuse, R5.reuse ;  /* 0x00000006080d7219 */ /* 0x182fe40000001205 */
[----:B------:R-:W-:-:S05]  /*0c10*/  SHF.R.U32.HI R0, RZ, R6, R5 ;  /* 0x00000006ff007219 */ /* 0x000fca0000011605 */
[----:B------:R-:W1:Y:S01]  /*0c20*/  LDC R14, c[0x0][0x648] ;  /* 0x00019200ff0e7b82 */ /* 0x000e620000000800 */
[-CC-:B--2---:R-:W-:Y:S02]  /*0c30*/  SHF.R.U64 R27, R13, R11.reuse, R0.reuse ;  /* 0x0000000b0d1b7219 */ /* 0x184fe40000001200 */
[----:B------:R-:W-:-:S05]  /*0c40*/  SHF.R.U32.HI R5, RZ, R11, R0 ;  /* 0x0000000bff057219 */ /* 0x000fca0000011600 */
[----:B------:R-:W2:Y:S01]  /*0c50*/  LDC R26, c[0x0][0x638] ;  /* 0x00018e00ff1a7b82 */ /* 0x000ea20000000800 */
[-CC-:B---3--:R-:W-:Y:S02]  /*0c60*/  SHF.R.U64 R20, R27, R12.reuse, R5.reuse ;  /* 0x0000000c1b147219 */ /* 0x188fe40000001205 */
[-C--:B------:R-:W-:Y:S02]  /*0c70*/  SHF.L.U32 R0, R9, R12.reuse, RZ ;  /* 0x0000000c09007219 */ /* 0x080fe400000006ff */
[----:B------:R-:W-:Y:S01]  /*0c80*/  SHF.R.U32.HI R5, RZ, R12, R5 ;  /* 0x0000000cff057219 */ /* 0x000fe20000011605 */
[----:B------:R-:W-:Y:S01]  /*0c90*/  IMAD.MOV.U32 R4, RZ, RZ, R20 ;  /* 0x000000ffff047224 */ /* 0x000fe200078e0014 */
[----:B------:R-:W-:Y:S01]  /*0ca0*/  LOP3.LUT R10, RZ, R0, RZ, 0x33, !PT ;  /* 0x00000000ff0a7212 */ /* 0x000fe200078e33ff */
[----:B------:R-:W3:Y:S01]  /*0cb0*/  LDC R23, c[0x0][0x610] ;  /* 0x00018400ff177b82 */ /* 0x000ee20000000800 */
[----:B------:R-:W-:Y:S05]  /*0cc0*/  @!P0 BRA `(.L_x_10) ;  /* 0x0000000000288947 */ /* 0x000fea0003800000 */
[----:B------:R-:W4:Y:S02]  /*0cd0*/  LDC R9, c[0x0][0x64c] ;  /* 0x00019300ff097b82 */ /* 0x000f240000000800 */
[----:B----4-:R-:W-:-:S05]  /*0ce0*/  IADD3 R9, P0, R20, R9, RZ ;  /* 0x0000000914097210 */ /* 0x010fca0007f1e0ff */
[----:B------:R-:W-:-:S04]  /*0cf0*/  IMAD.X R11, RZ, RZ, R5, P0 ;  /* 0x000000ffff0b7224 */ /* 0x000fc800000e0605 */
[----:B------:R-:W-:-:S04]  /*0d00*/  IMAD.WIDE.U32 R4, R11, R24, RZ ;  /* 0x000000180b047225 */ /* 0x000fc800078e00ff */
[----:B------:R-:W-:-:S04]  /*0d10*/  IMAD.WIDE.U32 R6, P0, R9, R25, R4 ;  /* 0x0000001909067225 */ /* 0x000fc80007800004 */
[----:B------:R-:W-:-:S04]  /*0d20*/  IMAD.WIDE.U32 R4, R9, R24, RZ ;  /* 0x0000001809047225 */ /* 0x000fc800078e00ff */
[----:B------:R-:W-:Y:S01]  /*0d30*/  IMAD.X R9, RZ, RZ, RZ, P0 ;  /* 0x000000ffff097224 */ /* 0x000fe200000e06ff */
[----:B------:R-:W-:Y:S01]  /*0d40*/  IADD3 RZ, P0, R5, R6, RZ ;  /* 0x0000000605ff7210 */ /* 0x000fe20007f1e0ff */
[----:B------:R-:W-:-:S04]  /*0d50*/  IMAD.MOV.U32 R8, RZ, RZ, R7 ;  /* 0x000000ffff087224 */ /* 0x000fc800078e0007 */
[----:B------:R-:W-:-:S08]  /*0d60*/  IMAD.WIDE.U32.X R4, R11, R25, R8, P0 ;  /* 0x000000190b047225 */ /* 0x000fd000000e0408 */
.L_x_10:
[----:B-1----:R-:W-:Y:S01]  /*0d70*/  SHF.R.U64 R4, R4, R14, R5 ;  /* 0x0000000e04047219 */ /* 0x002fe20000001205 */
[----:B0-----:R-:W-:Y:S01]  /*0d80*/  VIADD R6, R15, 0xffffffff ;  /* 0xffffffff0f067836 */ /* 0x001fe20000000000 */
[----:B------:R-:W-:Y:S02]  /*0d90*/  SHF.L.U32 R0, R21, R12, RZ ;  /* 0x0000000c15007219 */ /* 0x000fe400000006ff */
[----:B------:R-:W-:Y:S01]  /*0da0*/  LOP3.LUT R5, R27, R10, RZ, 0xc0, !PT ;  /* 0x0000000a1b057212 */ /* 0x000fe200078ec0ff */
[----:B------:R-:W-:Y:S01]  /*0db0*/  IMAD.MOV R7, RZ, RZ, -R4 ;  /* 0x000000ffff077224 */ /* 0x000fe200078e0a04 */
[----:B------:R-:W-:Y:S02]  /*0dc0*/  SEL R3, R3, R30, !P1 ;  /* 0x0000001e03037207 */ /* 0x000fe40004800000 */
[----:B------:R-:W-:Y:S01]  /*0dd0*/  LOP3.LUT R6, R13, R6, RZ, 0xc0, !PT ;  /* 0x000000060d067212 */ /* 0x000fe200078ec0ff */
[----:B------:R-:W-:Y:S02]  /*0de0*/  IMAD R4, R0, R4, R5 ;  /* 0x0000000400047224 */ /* 0x000fe400078e0205 */
[----:B--2---:R-:W-:-:S02]  /*0df0*/  IMAD R0, R7, R26, R20 ;  /* 0x0000001a07007224 */ /* 0x004fc400078e0214 */
[----:B---3--:R-:W-:Y:S02]  /*0e00*/  IMAD R3, R4, R23, R3 ;  /* 0x0000001704037224 */ /* 0x008fe400078e0203 */
[----:B------:R-:W-:Y:S02]  /*0e10*/  IMAD.MOV.U32 R5, RZ, RZ, 0x1 ;  /* 0x00000001ff057424 */ /* 0x000fe400078e00ff */
[----:B------:R-:W-:Y:S02]  /*0e20*/  IMAD R4, R0, R15, R6 ;  /* 0x0000000f00047224 */ /* 0x000fe400078e0206 */
[----:B------:R-:W-:Y:S01]  /*0e30*/  IMAD.MOV.U32 R23, RZ, RZ, R28 ;  /* 0x000000ffff177224 */ /* 0x000fe200078e001c */
[----:B------:R-:W-:Y:S02]  /*0e40*/  PRMT R0, R5, 0x7610, R0 ;  /* 0x0000761005007816 */ /* 0x000fe40000000000 */
[----:B------:R-:W-:Y:S02]  /*0e50*/  SEL R154, R4, R3, !P1 ;  /* 0x00000003049a7207 */ /* 0x000fe40004800000 */
[----:B------:R-:W-:-:S07]  /*0e60*/  SEL R153, R3, R4, !P1 ;  /* 0x0000000403997207 */ /* 0x000fce0004800000 */
.L_x_8:
[----:B------:R-:W-:-:S08]  /*0e70*/  NOP ;  /* 0x0000000000007918 */ /* 0x000fd00000000000 */
[----:B------:R-:W0:Y:S02]  /*0e80*/  USETMAXREG.TRY_ALLOC.CTAPOOL UP0, 0xe8 ;  /* 0x000000e8000079c8 */ /* 0x000e240008000600 */
[----:B0-----:R-:W-:-:S13]  /*0e90*/  PLOP3.LUT P0, PT, PT, PT, UP0, 0x80, 0x0 ;  /* 0x000000000000781c */ /* 0x001fda0003f0f008 */
[----:B------:R-:W-:Y:S05]  /*0ea0*/  @!P0 BRA `(.L_x_8) ;  /* 0xfffffffc00f08947 */ /* 0x000fea000383ffff */
[----:B------:R-:W-:Y:S01]  /*0eb0*/  ULDC.64 UR4, c[0x0][0x598] ;  /* 0x0001660000047ab9 */ /* 0x000fe20000000a00 */
[----:B------:R-:W-:Y:S01]  /*0ec0*/  ULDC.64 UR36, c[0x0][0x208] ;  /* 0x0000820000247ab9 */ /* 0x000fe20000000a00 */
[----:B------:R-:W-:-:S04]  /*0ed0*/  ISETP.NE.U32.AND P0, PT, RZ, UR4, PT ;  /* 0x00000004ff007c0c */ /* 0x000fc8000bf05070 */
[----:B------:R-:W-:-:S13]  /*0ee0*/  ISETP.NE.AND.EX P0, PT, RZ, UR5, PT, P0 ;  /* 0x00000005ff007c0c */ /* 0x000fda000bf05300 */
[----:B------:R-:W-:Y:S05]  /*0ef0*/  @!P0 BRA `(.L_x_11) ;  /* 0x00000000001c8947 */ /* 0x000fea0003800000 */
[----:B------:R-:W0:Y:S02]  /*0f00*/  LDC.64 R4, c[0x0][0x598] ;  /* 0x00016600ff047b82 */ /* 0x000e240000000a00 */
[----:B0-----:R-:W2:Y:S02]  /*0f10*/  LDG.E.64 R4, desc[UR36][R4.64] ;  /* 0x0000002404047981 */ /* 0x001ea4000c1e1b00 */
[----:B--2---:R-:W-:-:S04]  /*0f20*/  ISETP.NE.U32.AND P0, PT, R4, RZ, PT ;  /* 0x000000ff0400720c */ /* 0x004fc80003f05070 */
[----:B------:R-:W-:-:S13]  /*0f30*/  ISETP.NE.AND.EX P0, PT, R5, RZ, PT, P0 ;  /* 0x000000ff0500720c */ /* 0x000fda0003f05300 */
[----:B------:R-:W-:Y:S05]  /*0f40*/  @!P0 BRA `(.L_x_11) ;  /* 0x0000000000088947 */ /* 0x000fea0003800000 */
[----:B------:R0:W5:Y:S01]  /*0f50*/  LD.E R155, desc[UR36][R4.64] ;  /* 0x00000024049b7980 */ /* 0x000162000c101900 */
[----:B------:R-:W-:Y:S05]  /*0f60*/  BRA `(.L_x_12) ;  /* 0x0000000000247947 */ /* 0x000fea0003800000 */
.L_x_11:
[----:B------:R-:W-:Y:S02]  /*0f70*/  ULDC.64 UR4, c[0x0][0x588] ;  /* 0x0001620000047ab9 */ /* 0x000fe40000000a00 */
[----:B------:R-:W-:-:S04]  /*0f80*/  ISETP.NE.U32.AND P0, PT, RZ, UR4, PT ;  /* 0x00000004ff007c0c */ /* 0x000fc8000bf05070 */
[----:B------:R-:W-:-:S13]  /*0f90*/  ISETP.NE.AND.EX P0, PT, RZ, UR5, PT, P0 ;  /* 0x00000005ff007c0c */ /* 0x000fda000bf05300 */
[----:B------:R-:W-:Y:S05]  /*0fa0*/  @!P0 BRA `(.L_x_13) ;  /* 0x00000000000c8947 */ /* 0x000fea0003800000 */
[----:B------:R-:W0:Y:S02]  /*0fb0*/  LDC.64 R4, c[0x0][0x588] ;  /* 0x00016200ff047b82 */ /* 0x000e240000000a00 */
[----:B0-----:R1:W5:Y:S01]  /*0fc0*/  LDG.E R155, desc[UR36][R4.64] ;  /* 0x00000024049b7981 */ /* 0x001362000c1e1900 */
[----:B------:R-:W-:Y:S05]  /*0fd0*/  BRA `(.L_x_12) ;  /* 0x0000000000087947 */ /* 0x000fea0003800000 */
.L_x_13:
[----:B------:R-:W-:Y:S02]  /*0fe0*/  ULDC UR4, c[0x0][0x580] ;  /* 0x0001600000047ab9 */ /* 0x000fe40000000800 */
[----:B------:R-:W-:-:S07]  /*0ff0*/  MOV R155, UR4 ;  /* 0x00000004009b7c02 */ /* 0x000fce0008000f00 */
.L_x_12:
[----:B------:R-:W-:Y:S02]  /*1000*/  ULDC.64 UR4, c[0x0][0x5a0] ;  /* 0x0001680000047ab9 */ /* 0x000fe40000000a00 */
[----:B------:R-:W-:-:S04]  /*1010*/  ISETP.NE.U32.AND P0, PT, RZ, UR4, PT ;  /* 0x00000004ff007c0c */ /* 0x000fc8000bf05070 */
[----:B------:R-:W-:-:S13]  /*1020*/  ISETP.NE.AND.EX P0, PT, RZ, UR5, PT, P0 ;  /* 0x00000005ff007c0c */ /* 0x000fda000bf05300 */
[----:B------:R-:W-:Y:S05]  /*1030*/  @!P0 BRA `(.L_x_14) ;  /* 0x00000000001c8947 */ /* 0x000fea0003800000 */
[----:B01----:R-:W0:Y:S02]  /*1040*/  LDC.64 R4, c[0x0][0x5a0] ;  /* 0x00016800ff047b82 */ /* 0x003e240000000a00 */
[----:B0-----:R-:W2:Y:S02]  /*1050*/  LDG.E.64 R4, desc[UR36][R4.64] ;  /* 0x0000002404047981 */ /* 0x001ea4000c1e1b00 */
[----:B--2---:R-:W-:-:S04]  /*1060*/  ISETP.NE.U32.AND P0, PT, R4, RZ, PT ;  /* 0x000000ff0400720c */ /* 0x004fc80003f05070 */
[----:B------:R-:W-:-:S13]  /*1070*/  ISETP.NE.AND.EX P0, PT, R5, RZ, PT, P0 ;  /* 0x000000ff0500720c */ /* 0x000fda0003f05300 */
[----:B------:R-:W-:Y:S05]  /*1080*/  @!P0 BRA `(.L_x_14) ;  /* 0x0000000000088947 */ /* 0x000fea0003800000 */
[----:B------:R0:W5:Y:S01]  /*1090*/  LD.E R156, desc[UR36][R4.64] ;  /* 0x00000024049c7980 */ /* 0x000162000c101900 */
[----:B------:R-:W-:Y:S05]  /*10a0*/  BRA `(.L_x_15) ;  /* 0x0000000000247947 */ /* 0x000fea0003800000 */
.L_x_14:
[----:B------:R-:W-:Y:S02]  /*10b0*/  ULDC.64 UR4, c[0x0][0x590] ;  /* 0x0001640000047ab9 */ /* 0x000fe40000000a00 */
[----:B------:R-:W-:-:S04]  /*10c0*/  ISETP.NE.U32.AND P0, PT, RZ, UR4, PT ;  /* 0x00000004ff007c0c */ /* 0x000fc8000bf05070 */
[----:B------:R-:W-:-:S13]  /*10d0*/  ISETP.NE.AND.EX P0, PT, RZ, UR5, PT, P0 ;  /* 0x00000005ff007c0c */ /* 0x000fda000bf05300 */
[----:B------:R-:W-:Y:S05]  /*10e0*/  @!P0 BRA `(.L_x_16) ;  /* 0x00000000000c8947 */ /* 0x000fea0003800000 */
[----:B------:R-:W2:Y:S02]  /*10f0*/  LDC.64 R156, c[0x0][0x590] ;  /* 0x00016400ff9c7b82 */ /* 0x000ea40000000a00 */
[----:B--2---:R2:W5:Y:S01]  /*1100*/  LDG.E R156, desc[UR36][R156.64] ;  /* 0x000000249c9c7981 */ /* 0x004562000c1e1900 */
[----:B------:R-:W-:Y:S05]  /*1110*/  BRA `(.L_x_15) ;  /* 0x0000000000087947 */ /* 0x000fea0003800000 */
.L_x_16:
[----:B------:R-:W-:Y:S02]  /*1120*/  ULDC UR4, c[0x0][0x584] ;  /* 0x0001610000047ab9 */ /* 0x000fe40000000800 */
[----:B------:R-:W-:-:S07]  /*1130*/  IMAD.U32 R156, RZ, RZ, UR4 ;  /* 0x00000004ff9c7e24 */ /* 0x000fce000f8e00ff */
.L_x_15:
[----:B------:R-:W-:-:S13]  /*1140*/  LOP3.LUT P0, RZ, R0, 0xff, RZ, 0xc0, !PT ;  /* 0x000000ff00ff7812 */ /* 0x000fda000780c0ff */
[----:B------:R-:W-:Y:S05]  /*1150*/  @!P0 EXIT ;  /* 0x000000000000894d */ /* 0x000fea0003800000 */
[----:B------:R-:W-:Y:S01]  /*1160*/  ULDC UR4, c[0x0][0x28c] ;  /* 0x0000a30000047ab9 */ /* 0x000fe20000000800 */
[----:B------:R-:W-:Y:S01]  /*1170*/  LOP3.LUT R166, R19, 0x1, RZ, 0xfc, !PT ;  /* 0x0000000113a67812 */ /* 0x000fe200078efcff */
[----:B------:R-:W-:Y:S01]  /*1180*/  UIADD3 UR4, UR4, 0x7f, URZ ;  /* 0x0000007f04047890 */ /* 0x000fe2000fffe03f */
[----:B------:R-:W-:Y:S01]  /*1190*/  UMOV UR38, URZ ;  /* 0x0000003f00267c82 */ /* 0x000fe20008000000 */
[----:B------:R-:W-:Y:S02]  /*11a0*/  UMOV UR39, URZ ;  /* 0x0000003f00277c82 */ /* 0x000fe40008000000 */
[----:B------:R-:W-:-:S04]  /*11b0*/  USHF.R.S32.HI UR5, URZ, 0x1f, UR4 ;  /* 0x0000001f3f057899 */ /* 0x000fc80008011404 */
[----:B------:R-:W-:-:S04]  /*11c0*/  ULEA.HI UR5, UR5, UR4, URZ, 0x7 ;  /* 0x0000000405057291 */ /* 0x000fc8000f8f383f */
[----:B------:R-:W-:-:S12]  /*11d0*/  USHF.R.S32.HI UR40, URZ, 0x7, UR5 ;  /* 0x000000073f287899 */ /* 0x000fd80008011405 */
.L_x_288:
[----:B------:R-:W-:Y:S01]  /*11e0*/  LOP3.LUT R0, R18, 0x80, RZ, 0xc0, !PT ;  /* 0x0000008012007812 */ /* 0x000fe200078ec0ff */
[----:B---3--:R-:W3:Y:S01]  /*11f0*/  S2UR UR7, SR_CgaCtaId ;  /* 0x00000000000779c3 */ /* 0x008ee20000008800 */
[----:B------:R-:W-:Y:S02]  /*1200*/  UMOV UR6, 0x400 ;  /* 0x0000040000067882 */ /* 0x000fe40000000000 */
[----:B------:R-:W-:-:S06]  /*1210*/  SHF.R.U32.HI R0, RZ, 0x7, R0 ;  /* 0x00000007ff007819 */ /* 0x000fcc0000011600 */
[----:B----4-:R-:W4:Y:S01]  /*1220*/  SHFL.IDX PT, R0, R0, RZ, 0x1f ;  /* 0x00001fff00007589 */ /* 0x010f2200000e0000 */
[----:B---3--:R-:W-:Y:S01]  /*1230*/  ULEA UR6, UR7, UR6, 0x18 ;  /* 0x0000000607067291 */ /* 0x008fe2000f8ec03f */
[----:B----4-:R-:W-:-:S13]  /*1240*/  R2UR UR4, R0 ;  /* 0x00000000000472ca */ /* 0x010fda00000e0000 */
[----:B------:R-:W-:-:S04]  /*1250*/  ULEA.HI UR5, UR4, UR4, URZ, 0x1 ;  /* 0x0000000404057291 */ /* 0x000fc8000f8f083f */
[----:B------:R-:W-:-:S04]  /*1260*/  ULOP3.LUT UR5, UR5, 0x7fffe, URZ, 0xc0, !UPT ;  /* 0x0007fffe05057892 */ /* 0x000fc8000f8ec03f */
[----:B------:R-:W-:-:S03]  /*1270*/  UIADD3 UR5, UR4, -UR5, URZ ;  /* 0x8000000504057290 */ /* 0x000fc6000fffe03f */
[----:B------:R-:W-:Y:S01]  /*1280*/  ULDC UR4, c[0x0][0x28c] ;  /* 0x0000a30000047ab9 */ /* 0x000fe20000000800 */
[----:B------:R-:W-:Y:S01]  /*1290*/  ULEA UR5, UR5, UR6, 0xd ;  /* 0x0000000605057291 */ /* 0x000fe2000f8e683f */
[----:B------:R-:W-:-:S03]  /*12a0*/  ISETP.LT.AND P0, PT, RZ, UR4, PT ;  /* 0x00000004ff007c0c */ /* 0x000fc6000bf01270 */
[----:B------:R-:W-:-:S04]  /*12b0*/  UIADD3 UR5, UR5, 0x100, URZ ;  /* 0x0000010005057890 */ /* 0x000fc8000fffe03f */
[----:B------:R-:W-:-:S04]  /*12c0*/  USHF.R.U32.HI UR5, URZ, 0x4, UR5 ;  /* 0x000000043f057899 */ /* 0x000fc80008011605 */
[----:B------:R-:W-:Y:S02]  /*12d0*/  ULOP3.LUT UR41, UR5, 0x3fff, URZ, 0xc0, !UPT ;  /* 0x00003fff05297892 */ /* 0x000fe4000f8ec03f */
[----:B-12---:R-:W-:Y:S10]  /*12e0*/  @P0 BRA `(.L_x_17) ;  /* 0x0000000000400947 */ /* 0x006ff40003800000 */
[----:B------:R-:W-:Y:S01]  /*12f0*/  MOV R0, 0x0 ;  /* 0x0000000000007802 */ /* 0x000fe20000000f00 */
[----:B------:R-:W-:Y:S01]  /*1300*/  ULDC.64 UR4, c[0x4][0x68] ;  /* 0x01001a0000047ab9 */ /* 0x000fe20000000a00 */
[----:B------:R-:W-:Y:S01]  /*1310*/  ULDC.64 UR6, c[0x4][0x8] ;  /* 0x0100020000067ab9 */ /* 0x000fe20000000a00 */
[----:B01----:R-:W-:Y:S01]  /*1320*/  IMAD.U32 R4, RZ, RZ, UR4 ;  /* 0x00000004ff047e24 */ /* 0x003fe2000f8e00ff */
[----:B------:R0:W1:Y:S01]  /*1330*/  LDC.64 R14, c[0x4][R0] ;  /* 0x01000000000e7b82 */ /* 0x0000620000000a00 */
[----:B------:R-:W-:Y:S01]  /*1340*/  IMAD.U32 R5, RZ, RZ, UR5 ;  /* 0x00000005ff057e24 */ /* 0x000fe2000f8e00ff */
[----:B------:R-:W-:Y:S01]  /*1350*/  ULDC.64 UR4, c[0x4][0x70] ;  /* 0x01001c0000047ab9 */ /* 0x000fe20000000a00 */
[----:B------:R-:W-:Y:S02]  /*1360*/  IMAD.U32 R10, RZ, RZ, UR6 ;  /* 0x00000006ff0a7e24 */ /* 0x000fe4000f8e00ff */
[----:B------:R-:W-:Y:S02]  /*1370*/  IMAD.U32 R6, RZ, RZ, UR4 ;  /* 0x00000004ff067e24 */ /* 0x000fe4000f8e00ff */
[----:B------:R-:W-:-:S02]  /*1380*/  IMAD.U32 R7, RZ, RZ, UR5 ;  /* 0x00000005ff077e24 */ /* 0x000fc4000f8e00ff */
[----:B------:R-:W-:Y:S02]  /*1390*/  IMAD.U32 R11, RZ, RZ, UR7 ;  /* 0x00000007ff0b7e24 */ /* 0x000fe4000f8e00ff */
[----:B------:R-:W-:Y:S02]  /*13a0*/  IMAD.MOV.U32 R8, RZ, RZ, 0x1e1 ;  /* 0x000001e1ff087424 */ /* 0x000fe400078e00ff */
[----:B------:R-:W-:Y:S02]  /*13b0*/  IMAD.MOV.U32 R12, RZ, RZ, 0x1 ;  /* 0x00000001ff0c7424 */ /* 0x000fe400078e00ff */
[----:B0-----:R-:W-:-:S07]  /*13c0*/  IMAD.MOV.U32 R13, RZ, RZ, RZ ;  /* 0x000000ffff0d7224 */ /* 0x001fce00078e00ff */
[----:B------:R-:W-:-:S07]  /*13d0*/  LEPC R20, `(.L_x_17) ;  /* 0x000000001014794e */ /* 0x000fce0000000000 */
[----:B-12--5:R-:W-:Y:S05]  /*13e0*/  CALL.ABS.NOINC R14 ;  /* 0x000000000e007343 */ /* 0x026fea0003c00000 */
.L_x_17:
[----:B------:R-:W-:-:S13]  /*13f0*/  ISETP.NE.AND P0, PT, R166, 0x3, PT ;  /* 0x00000003a600780c */ /* 0x000fda0003f05270 */
[----:B------:R-:W-:Y:S05]  /*1400*/  @!P0 BRA `(.L_x_18) ;  /* 0x0000000000048947 */ /* 0x000fea0003800000 */
[----:B------:R-:W-:Y:S01]  /*1410*/  BPT.TRAP 0x1 ;  /* 0x000000040000795c */ /* 0x000fe20000300000 */
.L_x_18:
[----:B------:R-:W3:Y:S01]  /*1420*/  S2UR UR5, SR_CgaCtaId ;  /* 0x00000000000579c3 */ /* 0x000ee20000008800 */
[----:B------:R-:W-:Y:S01]  /*1430*/  UMOV UR4, 0x400 ;  /* 0x0000040000047882 */ /* 0x000fe20000000000 */
[----:B------:R-:W-:Y:S02]  /*1440*/  IMAD.U32 R0, RZ, RZ, UR38 ;  /* 0x00000026ff007e24 */ /* 0x000fe4000f8e00ff */
[----:B------:R-:W-:-:S03]  /*1450*/  IMAD.U32 R3, RZ, RZ, UR39 ;  /* 0x00000027ff037e24 */ /* 0x000fc6000f8e00ff */
[----:B------:R-:W-:Y:S01]  /*1460*/  SHF.L.U32 R0, R0, 0x1f, RZ ;  /* 0x0000001f00007819 */ /* 0x000fe200000006ff */
[----:B---3--:R-:W-:-:S06]  /*1470*/  ULEA UR4, UR5, UR4, 0x18 ;  /* 0x0000000405047291 */ /* 0x008fcc000f8ec03f */
[----:B------:R-:W-:-:S05]  /*1480*/  MOV R6, UR4 ;  /* 0x0000000400067c02 */ /* 0x000fca0008000f00 */
[----:B------:R-:W-:-:S04]  /*1490*/  IMAD R3, R3, 0x8, R6 ;  /* 0x0000000803037824 */ /* 0x000fc800078e0206 */
[----:B------:R3:W4:Y:S01]  /*14a0*/  SYNCS.PHASECHK.TRANS64.TRYWAIT P1, [R3+URZ], R0 ;  /* 0x00000000030075a7 */ /* 0x000722000802017f */
[----:B------:R-:W-:Y:S05]  /*14b0*/  @!P0 BRA `(.L_x_19) ;  /* 0x0000000000048947 */ /* 0x000fea0003800000 */
[----:B------:R-:W-:Y:S01]  /*14c0*/  BPT.TRAP 0x1 ;  /* 0x000000040000795c */ /* 0x000fe20000300000 */
.L_x_19:
[----:B----4-:R-:W-:Y:S05]  /*14d0*/  @P1 BRA `(.L_x_20) ;  /* 0x0000000000081947 */ /* 0x010fea0003800000 */
[----:B------:R-:W4:Y:S02]  /*14e0*/  SYNCS.PHASECHK.TRANS64.TRYWAIT P1, [R3+URZ], R0 ;  /* 0x00000000030075a7 */ /* 0x000f24000802017f */
[----:B----4-:R-:W-:Y:S05]  /*14f0*/  @!P1 BRA `(.L_x_21) ;  /* 0x000000b400ac9947 */ /* 0x010fea0003800000 */
.L_x_20:
[----:B------:R-:W-:-:S04]  /*1500*/  UISETP.LT.AND UP0, UPT, UR40, 0x1, UPT ;  /* 0x000000012800788c */ /* 0x000fc8000bf01270 */
[----:B------:R-:W-:-:S06]  /*1510*/  USEL UR4, UR40, 0x1, UP0 ;  /* 0x0000000128047887 */ /* 0x000fcc0008000000 */
[----:B---34-:R-:W-:Y:S01]  /*1520*/  IMAD.U32 R0, RZ, RZ, UR4 ;  /* 0x00000004ff007e24 */ /* 0x018fe2000f8e00ff */
[----:B------:R-:W-:Y:S05]  /*1530*/  WARPSYNC.ALL ;  /* 0x0000000000007948 */ /* 0x000fea0003800000 */
[----:B------:R-:W-:-:S04]  /*1540*/  IADD3 R0, -R0, UR40, RZ ;  /* 0x0000002800007c10 */ /* 0x000fc8000fffe1ff */
[----:B------:R-:W-:Y:S02]  /*1550*/  ISETP.GE.AND P1, PT, R0, 0x1, PT ;  /* 0x000000010000780c */ /* 0x000fe40003f26270 */
[----:B------:R-:W-:Y:S01]  /*1560*/  R2UR UR4, R6 ;  /* 0x00000000060472ca */ /* 0x000fe200000e0000 */
[----:B------:R-:W-:Y:S01]  /*1570*/  WARPGROUP.ARRIVE ;  /* 0x00000000000079c5 */ /* 0x000fe20000000000 */
[----:B------:R-:W-:Y:S01]  /*1580*/  UMOV UR9, 0x40000040 ;  /* 0x4000004000097882 */ /* 0x000fe20000000000 */
[----:B------:R-:W-:Y:S01]  /*1590*/  UMOV UR11, 0x40000040 ;  /* 0x40000040000b7882 */ /* 0x000fe20000000000 */
[----:B------:R-:W-:Y:S01]  /*15a0*/  UMOV UR13, 0x40000040 ;  /* 0x40000040000d7882 */ /* 0x000fe20000000000 */
[----:B------:R-:W-:-:S08]  /*15b0*/  UMOV UR15, UR11 ;  /* 0x0000000b000f7c82 */ /* 0x000fd00008000000 */
[----:B------:R-:W-:-:S04]  /*15c0*/  UIADD3 UR4, UR4, 0x20100, URZ ;  /* 0x0002010004047890 */ /* 0x000fc8000fffe03f */
[----:B------:R-:W-:-:S04]  /*15d0*/  USHF.R.U32.HI UR4, URZ, 0x4, UR4 ;  /* 0x000000043f047899 */ /* 0x000fc80008011604 */
[----:B------:R-:W-:Y:S02]  /*15e0*/  ULOP3.LUT UR5, UR4, 0x3fff, URZ, 0xc0, !UPT ;  /* 0x00003fff04057892 */ /* 0x000fe4000f8ec03f */
[----:B------:R-:W-:Y:S02]  /*15f0*/  ULOP3.LUT UR4, UR41, 0x10000, URZ, 0xfc, !UPT ;  /* 0x0001000029047892 */ /* 0x000fe4000f8efc3f */
[----:B------:R-:W-:Y:S02]  /*1600*/  ULOP3.LUT UR5, UR5, 0x10000, URZ, 0xfc, !UPT ;  /* 0x0001000005057892 */ /* 0x000fe4000f8efc3f */
[----:B------:R-:W-:Y:S02]  /*1610*/  ULEA UR8, UR39, UR4, 0xc ;  /* 0x0000000427087291 */ /* 0x000fe4000f8e603f */
[----:B------:R-:W-:Y:S02]  /*1620*/  ULEA UR6, UR39, UR5, 0xb ;  /* 0x0000000527067291 */ /* 0x000fe4000f8e583f */
[----:B------:R-:W-:-:S05]  /*1630*/  UIADD3 UR12, UR8, 0x400, URZ ;  /* 0x00000400080c7890 */ /* 0x000fca000fffe03f */
[----:B------:R-:W-:Y:S02]  /*1640*/  UMOV UR10, UR6 ;  /* 0x00000006000a7c82 */ /* 0x000fe40008000000 */
[----:B------:R-:W-:Y:S01]  /*1650*/  HGMMA.64x128x16.F32.BF16 R88, gdesc[UR8], RZ, !UPT, gsb0 ;  /* 0x01e00000085879f0 */ /* 0x000fe2000c0018ff */
[----:B------:R-:W-:Y:S02]  /*1660*/  UMOV UR14, UR10 ;  /* 0x0000000a000e7c82 */ /* 0x000fe40008000000 */
[----:B------:R-:W-:Y:S02]  /*1670*/  WARPGROUP.DEPBAR.LE gsb0, 0x0 ;  /* 0x00008000000079c5 */ /* 0x000fe40000010000 */
[----:B------:R-:W-:-:S07]  /*1680*/  WARPGROUP.ARRIVE ;  /* 0x00000000000079c5 */ /* 0x000fce0000000000 */
[----:B------:R-:W-:Y:S01]  /*1690*/  HGMMA.64x128x16.F32.BF16 R24, gdesc[UR12], RZ, !UPT, gsb0 ;  /* 0x01e000000c1879f0 */ /* 0x000fe2000c0018ff */
[----:B------:R-:W-:Y:S02]  /*16a0*/  UIADD3 UR12, UR8, 0x2, URZ ;  /* 0x00000002080c7890 */ /* 0x000fe4000fffe03f */
[----:B------:R-:W-:Y:S01]  /*16b0*/  UIADD3 UR14, UR6, 0x2, URZ ;  /* 0x00000002060e7890 */ /* 0x000fe2000fffe03f */
[----:B------:R-:W-:Y:S01]  /*16c0*/  UMOV UR13, 0x40000040 ;  /* 0x40000040000d7882 */ /* 0x000fe20000000000 */
[----:B------:R-:W-:Y:S01]  /*16d0*/  UMOV UR15, 0x40000040 ;  /* 0x40000040000f7882 */ /* 0x000fe20000000000 */
[----:B------:R-:W-:Y:S02]  /*16e0*/  WARPGROUP.DEPBAR.LE gsb0, 0x0 ;  /* 0x00008000000079c5 */ /* 0x000fe40000010000 */
[----:B------:R-:W-:-:S06]  /*16f0*/  WARPGROUP.ARRIVE ;  /* 0x00000000000079c5 */ /* 0x000fcc0000000000 */
[----:B------:R-:W-:Y:S01]  /*1700*/  HGMMA.64x128x16.F32.BF16 R88, gdesc[UR12], R88, gsb0 ;  /* 0x01e000000c5879f0 */ /* 0x000fe20008001858 */
[----:B------:R-:W-:Y:S01]  /*1710*/  UIADD3 UR12, UR8, 0x402, URZ ;  /* 0x00000402080c7890 */ /* 0x000fe2000fffe03f */
[----:B------:R-:W-:Y:S01]  /*1720*/  UMOV UR13, 0x40000040 ;  /* 0x40000040000d7882 */ /* 0x000fe20000000000 */
[----:B------:R-:W-:Y:S02]  /*1730*/  WARPGROUP.DEPBAR.LE gsb0, 0x0 ;  /* 0x00008000000079c5 */ /* 0x000fe40000010000 */
[----:B------:R-:W-:-:S07]  /*1740*/  WARPGROUP.ARRIVE ;  /* 0x00000000000079c5 */ /* 0x000fce0000000000 */
[----:B------:R-:W-:Y:S01]  /*1750*/  HGMMA.64x128x16.F32.BF16 R24, gdesc[UR12], R24, gsb0 ;  /* 0x01e000000c1879f0 */ /* 0x000fe20008001818 */
        /* <DEDUP_REMOVED lines=71> */
[----:B------:R-:W-:Y:S03]  /*1bd0*/  HGMMA.64x128x16.F32.BF16 R24, gdesc[UR12], R24, gsb0 ;  /* 0x01e000000c1879f0 */ /* 0x000fe60008001818 */
[----:B------:R-:W-:Y:S02]  /*1be0*/  WARPGROUP.DEPBAR.LE gsb0, 0x0 ;  /* 0x00008000000079c5 */ /* 0x000fe40000010000 */
[----:B------:R-:W-:Y:S05]  /*1bf0*/  @!P1 BRA `(.L_x_22) ;  /* 0x0000000800349947 */ /* 0x000fea0003800000 */
[----:B------:R-:W-:Y:S02]  /*1c00*/  UIADD3 UR6, UR39, 0x1, URZ ;  /* 0x0000000127067890 */ /* 0x000fe4000fffe03f */
[----:B------:R-:W-:Y:S02]  /*1c10*/  IMAD.U32 R3, RZ, RZ, UR39 ;  /* 0x00000027ff037e24 */ /* 0x000fe4000f8e00ff */
[----:B------:R-:W-:-:S04]  /*1c20*/  UISETP.NE.AND UP0, UPT, UR6, 0x2, UPT ;  /* 0x000000020600788c */ /* 0x000fc8000bf05270 */
[----:B------:R-:W-:Y:S02]  /*1c30*/  USEL UR7, URZ, 0x1, UP0 ;  /* 0x000000013f077887 */ /* 0x000fe40008000000 */
[----:B------:R-:W-:Y:S02]  /*1c40*/  USEL UR6, UR6, URZ, UP0 ;  /* 0x0000003f06067287 */ /* 0x000fe40008000000 */
[----:B------:R-:W-:-:S06]  /*1c50*/  ULOP3.LUT UR7, UR38, UR7, URZ, 0x3c, !UPT ;  /* 0x0000000726077292 */ /* 0x000fcc000f8e3c3f */
[----:B------:R-:W-:-:S07]  /*1c60*/  IMAD.U32 R7, RZ, RZ, UR7 ;  /* 0x00000007ff077e24 */ /* 0x000fce000f8e00ff */
.L_x_29:
[----:B------:R-:W-:Y:S05]  /*1c70*/  @!P0 BRA `(.L_x_23) ;  /* 0x0000000000048947 */ /* 0x000fea0003800000 */
[----:B------:R-:W-:Y:S01]  /*1c80*/  BPT.TRAP 0x1 ;  /* 0x000000040000795c */ /* 0x000fe20000300000 */
.L_x_23:
[----:B------:R-:W3:Y:S01]  /*1c90*/  S2UR UR8, SR_CgaCtaId ;  /* 0x00000000000879c3 */ /* 0x000ee20000008800 */
[----:B------:R-:W-:Y:S01]  /*1ca0*/  UMOV UR7, 0x400 ;  /* 0x0000040000077882 */ /* 0x000fe20000000000 */
[----:B01----:R-:W-:Y:S01]  /*1cb0*/  IMAD.U32 R5, RZ, RZ, UR6 ;  /* 0x00000006ff057e24 */ /* 0x003fe2000f8e00ff */
[----:B------:R-:W-:Y:S01]  /*1cc0*/  SHF.L.U32 R4, R7, 0x1f, RZ ;  /* 0x0000001f07047819 */ /* 0x000fe200000006ff */
[----:B---3--:R-:W-:-:S06]  /*1cd0*/  ULEA UR7, UR8, UR7, 0x18 ;  /* 0x0000000708077291 */ /* 0x008fcc000f8ec03f */
[----:B------:R-:W-:-:S04]  /*1ce0*/  IMAD.U32 R6, RZ, RZ, UR7 ;  /* 0x00000007ff067e24 */ /* 0x000fc8000f8e00ff */
[----:B------:R-:W-:-:S04]  /*1cf0*/  IMAD R5, R5, 0x8, R6 ;  /* 0x0000000805057824 */ /* 0x000fc800078e0206 */
[----:B------:R0:W1:Y:S01]  /*1d00*/  SYNCS.PHASECHK.TRANS64.TRYWAIT P1, [R5+URZ], R4 ;  /* 0x00000004050075a7 */ /* 0x000062000802017f */
[----:B------:R-:W-:Y:S05]  /*1d10*/  @!P0 BRA `(.L_x_24) ;  /* 0x0000000000048947 */ /* 0x000fea0003800000 */
[----:B------:R-:W-:Y:S01]  /*1d20*/  BPT.TRAP 0x1 ;  /* 0x000000040000795c */ /* 0x000fe20000300000 */
.L_x_24:
[----:B-1----:R-:W-:Y:S05]  /*1d30*/  @P1 BRA `(.L_x_25) ;  /* 0x0000000000081947 */ /* 0x002fea0003800000 */
[----:B------:R-:W1:Y:S02]  /*1d40*/  SYNCS.PHASECHK.TRANS64.TRYWAIT P1, [R5+URZ], R4 ;  /* 0x00000004050075a7 */ /* 0x000e64000802017f */
[----:B-1----:R-:W-:Y:S05]  /*1d50*/  @!P1 BRA `(.L_x_26) ;  /* 0x000000ac00a89947 */ /* 0x002fea0003800000 */
.L_x_25:
[----:B------:R-:W-:Y:S01]  /*1d60*/  ULEA UR10, UR6, UR4, 0xc ;  /* 0x00000004060a7291 */ /* 0x000fe2000f8e603f */
[----:B------:R-:W-:Y:S01]  /*1d70*/  WARPGROUP.ARRIVE ;  /* 0x00000000000079c5 */ /* 0x000fe20000000000 */
[----:B------:R-:W-:Y:S01]  /*1d80*/  ULEA UR8, UR6, UR5, 0xb ;  /* 0x0000000506087291 */ /* 0x000fe2000f8e583f */
[----:B------:R-:W-:Y:S01]  /*1d90*/  UMOV UR13, 0x40000040 ;  /* 0x40000040000d7882 */ /* 0x000fe20000000000 */
[----:B------:R-:W-:-:S03]  /*1da0*/  UMOV UR15, 0x40000040 ;  /* 0x40000040000f7882 */ /* 0x000fc60000000000 */
[----:B------:R-:W-:Y:S02]  /*1db0*/  UMOV UR12, UR10 ;  /* 0x0000000a000c7c82 */ /* 0x000fe40008000000 */
[----:B------:R-:W-:Y:S02]  /*1dc0*/  UMOV UR14, UR8 ;  /* 0x00000008000e7c82 */ /* 0x000fe40008000000 */
        /* <DEDUP_REMOVED lines=92> */
[----:B------:R-:W-:Y:S01]  /*2390*/  BPT.TRAP 0x1 ;  /* 0x000000040000795c */ /* 0x000fe20000300000 */
.L_x_27:
[----:B------:R-:W-:-:S13]  /*23a0*/  ISETP.NE.AND P1, PT, R22, RZ, PT ;  /* 0x000000ff1600720c */ /* 0x000fda0003f25270 */
[----:B01----:R-:W-:-:S04]  /*23b0*/  @P1 IMAD R4, R3, 0x8, R6 ;  /* 0x0000000803041824 */ /* 0x003fc800078e0206 */
[----:B------:R-:W-:-:S05]  /*23c0*/  @P1 VIADD R5, R4, 0x10 ;  /* 0x0000001004051836 */ /* 0x000fca0000000000 */
[----:B------:R-:W-:-:S04]  /*23d0*/  @P1 PRMT R5, R152, 0x654, R5 ;  /* 0x0000065498051816 */ /* 0x000fc80000000005 */
[----:B------:R0:W-:Y:S01]  /*23e0*/  @P1 SYNCS.ARRIVE.TRANS64.RED.A1T0 RZ, [R5+URZ], RZ ;  /* 0x000000ff05ff19a7 */ /* 0x0001e2000810043f */
[----:B------:R-:W-:-:S13]  /*23f0*/  ISETP.GT.U32.AND P1, PT, R19, 0x1, PT ;  /* 0x000000011300780c */ /* 0x000fda0003f24070 */
[----:B0-----:R-:W-:Y:S05]  /*2400*/  @P1 BRA `(.L_x_28) ;  /* 0x0000000000041947 */ /* 0x001fea0003800000 */
[----:B------:R-:W-:Y:S01]  /*2410*/  BPT.TRAP 0x1 ;  /* 0x000000040000795c */ /* 0x000fe20000300000 */
.L_x_28:
[----:B------:R-:W-:Y:S01]  /*2420*/  UIADD3 UR6, UR6, 0x1, URZ ;  /* 0x0000000106067890 */ /* 0x000fe2000fffe03f */
[C---:B------:R-:W-:Y:S01]  /*2430*/  ISETP.GT.AND P2, PT, R0.reuse, 0x1, PT ;  /* 0x000000010000780c */ /* 0x040fe20003f44270 */
[----:B------:R-:W-:Y:S02]  /*2440*/  VIADD R3, R3, 0x1 ;  /* 0x0000000103037836 */ /* 0x000fe40000000000 */
[----:B------:R-:W-:Y:S01]  /*2450*/  UISETP.NE.AND UP0, UPT, UR6, 0x2, UPT ;  /* 0x000000020600788c */ /* 0x000fe2000bf05270 */
[----:B------:R-:W-:Y:S02]  /*2460*/  VIADD R0, R0, 0xffffffff ;  /* 0xffffffff00007836 */ /* 0x000fe40000000000 */
[C---:B------:R-:W-:Y:S01]  /*2470*/  ISETP.NE.AND P1, PT, R3.reuse, 0x2, PT ;  /* 0x000000020300780c */ /* 0x040fe20003f25270 */
[----:B------:R-:W-:Y:S02]  /*2480*/  USEL UR7, URZ, 0x1, UP0 ;  /* 0x000000013f077887 */ /* 0x000fe40008000000 */
[----:B------:R-:W-:Y:S01]  /*2490*/  USEL UR6, UR6, URZ, UP0 ;  /* 0x0000003f06067287 */ /* 0x000fe20008000000 */
[----:B------:R-:W-:-:S03]  /*24a0*/  SEL R3, R3, RZ, P1 ;  /* 0x000000ff03037207 */ /* 0x000fc60000800000 */
[----:B------:R-:W-:Y:S01]  /*24b0*/  LOP3.LUT R7, R7, UR7, RZ, 0x3c, !PT ;  /* 0x0000000707077c12 */ /* 0x000fe2000f8e3cff */
[----:B------:R-:W-:Y:S07]  /*24c0*/  @P2 BRA `(.L_x_29) ;  /* 0xfffffff400e82947 */ /* 0x000fee000383ffff */
.L_x_22:
[----:B------:R-:W3:Y:S02]  /*24d0*/  LDC R0, c[0x0][0x28c] ;  /* 0x0000a300ff007b82 */ /* 0x000ee40000000800 */
[----:B---3--:R-:W-:-:S13]  /*24e0*/  ISETP.GE.AND P1, PT, R0, 0x1, PT ;  /* 0x000000010000780c */ /* 0x008fda0003f26270 */
[----:B------:R-:W-:Y:S05]  /*24f0*/  @!P1 BRA `(.L_x_30) ;  /* 0x0000000000409947 */ /* 0x000fea0003800000 */
[----:B------:R-:W-:Y:S05]  /*2500*/  @!P0 BRA `(.L_x_31) ;  /* 0x0000000000048947 */ /* 0x000fea0003800000 */
[----:B------:R-:W-:Y:S01]  /*2510*/  BPT.TRAP 0x1 ;  /* 0x000000040000795c */ /* 0x000fe20000300000 */
.L_x_31:
[----:B------:R-:W-:Y:S01]  /*2520*/  ISETP.NE.AND P0, PT, R22, RZ, PT ;  /* 0x000000ff1600720c */ /* 0x000fe20003f05270 */
[----:B------:R-:W-:-:S12]  /*2530*/  UISETP.LT.AND UP1, UPT, UR40, 0x1, UPT ;  /* 0x000000012800788c */ /* 0x000fd8000bf21270 */
[----:B------:R-:W-:-:S05]  /*2540*/  VOTEU.ANY UP0, P0 ;  /* 0x00000000003f7886 */ /* 0x000fca0000000100 */
[----:B------:R-:W-:-:S04]  /*2550*/  @UP0 USEL UR4, UR40, 0x1, UP1 ;  /* 0x0000000128040887 */ /* 0x000fc80008800000 */
[----:B------:R-:W-:-:S06]  /*2560*/  @UP0 UIADD3 UR4, UR39, UR40, -UR4 ;  /* 0x0000002827040290 */ /* 0x000fcc000fffe804 */
[----:B------:R-:W-:-:S05]  /*2570*/  IMAD.U32 R0, RZ, RZ, UR4 ;  /* 0x00000004ff007e24 */ /* 0x000fca000f8e00ff */
[----:B------:R-:W-:-:S04]  /*2580*/  @P0 SHF.L.U32 R0, R0, 0x3, RZ ;  /* 0x0000000300000819 */ /* 0x000fc800000006ff */
[----:B------:R-:W-:-:S04]  /*2590*/  @P0 LOP3.LUT R0, R0, 0x8, RZ, 0xc0, !PT ;  /* 0x0000000800000812 */ /* 0x000fc800078ec0ff */
[----:B------:R-:W-:-:S04]  /*25a0*/  @P0 IADD3 R3, R6, 0x10, R0 ;  /* 0x0000001006030810 */ /* 0x000fc80007ffe000 */
[----:B------:R-:W-:-:S04]  /*25b0*/  @P0 PRMT R3, R152, 0x654, R3 ;  /* 0x0000065498030816 */ /* 0x000fc80000000003 */
[----:B------:R3:W-:Y:S01]  /*25c0*/  @P0 SYNCS.ARRIVE.TRANS64.RED.A1T0 RZ, [R3+URZ], RZ ;  /* 0x000000ff03ff09a7 */ /* 0x0007e2000810043f */
[----:B------:R-:W-:-:S13]  /*25d0*/  ISETP.GT.U32.AND P0, PT, R19, 0x1, PT ;  /* 0x000000011300780c */ /* 0x000fda0003f04070 */
[----:B---3--:R-:W-:Y:S05]  /*25e0*/  @P0 BRA `(.L_x_30) ;  /* 0x0000000000040947 */ /* 0x008fea0003800000 */
[----:B------:R-:W-:Y:S01]  /*25f0*/  BPT.TRAP 0x1 ;  /* 0x000000040000795c */ /* 0x000fe20000300000 */
.L_x_30:
[----:B------:R-:W3:Y:S01]  /*2600*/  LDC R6, c[0x0][0x288] ;  /* 0x0000a200ff067b82 */ /* 0x000ee20000000800 */
[--C-:B------:R-:W-:Y:S01]  /*2610*/  SHF.R.U32.HI R0, RZ, 0x2, R18.reuse ;  /* 0x00000002ff007819 */ /* 0x100fe20000011612 */
[----:B------:R-:W-:Y:S01]  /*2620*/  UIADD3 UR39, UR40, UR39, URZ ;  /* 0x0000002728277290 */ /* 0x000fe2000fffe03f */
[----:B01----:R-:W-:Y:S01]  /*2630*/  SHF.R.U32.HI R5, RZ, 0x7, R18 ;  /* 0x00000007ff057819 */ /* 0x003fe20000011612 */
[----:B------:R-:W-:Y:S01]  /*2640*/  IMAD.SHL.U32 R13, R154, 0x80, RZ ;  /* 0x000000809a0d7824 */ /* 0x000fe200078e00ff */
[----:B------:R-:W-:Y:S01]  /*2650*/  LOP3.LUT R3, R0, 0x7, RZ, 0xc0, !PT ;  /* 0x0000000700037812 */ /* 0x000fe200078ec0ff */
[----:B------:R-:W-:Y:S01]  /*2660*/  USHF.R.U32.HI UR4, URZ, 0x1, UR39 ;  /* 0x000000013f047899 */ /* 0x000fe20008011627 */
[----:B------:R-:W-:Y:S01]  /*2670*/  LOP3.LUT R4, R18, 0x60, RZ, 0xc0, !PT ;  /* 0x0000006012047812 */ /* 0x000fe200078ec0ff */
[----:B------:R-:W-:Y:S01]  /*2680*/  ULDC UR8, c[0x0][0x284] ;  /* 0x0000a10000087ab9 */ /* 0x000fe20000000800 */
[----:B------:R-:W-:Y:S01]  /*2690*/  LOP3.LUT R0, R5, 0x1, RZ, 0xc0, !PT ;  /* 0x0000000105007812 */ /* 0x000fe200078ec0ff */
[----:B------:R-:W-:Y:S01]  /*26a0*/  ULOP3.LUT UR4, UR4, 0x1, URZ, 0xc0, !UPT ;  /* 0x0000000104047892 */ /* 0x000fe2000f8ec03f */
[----:B------:R-:W-:Y:S01]  /*26b0*/  SHF.R.U32.HI R10, RZ, 0x1, R4 ;  /* 0x00000001ff0a7819 */ /* 0x000fe20000011604 */
[----:B------:R-:W-:Y:S01]  /*26c0*/  UISETP.GT.U32.AND UP1, UPT, UR39, 0x1, UPT ;  /* 0x000000012700788c */ /* 0x000fe2000bf24070 */
[----:B------:R-:W-:Y:S01]  /*26d0*/  SHF.R.S32.HI R21, RZ, 0x1f, R23 ;  /* 0x0000001fff157819 */ /* 0x000fe20000011417 */
[----:B------:R-:W-:Y:S01]  /*26e0*/  IMAD.SHL.U32 R4, R0, 0x40, RZ ;  /* 0x0000004000047824 */ /* 0x000fe200078e00ff */
[--C-:B------:R-:W-:Y:S01]  /*26f0*/  IADD3 R5, RZ, -R10, -R3.reuse ;  /* 0x8000000aff057210 */ /* 0x100fe20007ffe803 */
[----:B------:R-:W-:Y:S01]  /*2700*/  UISETP.NE.U32.AND UP0, UPT, UR4, 0x1, UPT ;  /* 0x000000010400788c */ /* 0x000fe2000bf05070 */
[----:B------:R-:W-:Y:S01]  /*2710*/  IMAD.WIDE R8, R153, 0x100, RZ ;  /* 0x0000010099087825 */ /* 0x000fe200078e02ff */
[----:B------:R-:W-:Y:S01]  /*2720*/  ULDC.64 UR6, c[0x0][0x5d0] ;  /* 0x0001740000067ab9 */ /* 0x000fe20000000a00 */
[----:B--2---:R-:W-:Y:S01]  /*2730*/  LOP3.LUT R157, R4, 0x40, R3, 0xe2, !PT ;  /* 0x00000040049d7812 */ /* 0x004fe200078ee203 */
[----:B------:R-:W-:Y:S01]  /*2740*/  UISETP.LT.U32.AND UP1, UPT, UR40, 0x2, UP1 ;  /* 0x000000022800788c */ /* 0x000fe20008f21070 */
[----:B------:R-:W-:Y:S01]  /*2750*/  LOP3.LUT R3, R18, 0x3, RZ, 0xc0, !PT ;  /* 0x0000000312037812 */ /* 0x000fe200078ec0ff */
[----:B------:R-:W-:Y:S01]  /*2760*/  UISETP.GT.U32.AND UP0, UPT, UR40, 0x1, !UP0 ;  /* 0x000000012800788c */ /* 0x000fe2000c704070 */
[----:B------:R-:W-:Y:S01]  /*2770*/  IMAD R4, R21, UR6, RZ ;  /* 0x0000000615047c24 */ /* 0x000fe2000f8e02ff */
[----:B---3--:R-:W-:Y:S01]  /*2780*/  ISETP.GE.AND P0, PT, R13, R6, PT ;  /* 0x000000060d00720c */ /* 0x008fe20003f06270 */
[----:B------:R-:W-:Y:S01]  /*2790*/  IMAD R0, R0, -0x40, R5 ;  /* 0xffffffc000007824 */ /* 0x000fe200078e0205 */
[----:B------:R-:W-:Y:S01]  /*27a0*/  USEL UR5, URZ, 0x1, !UP1 ;  /* 0x000000013f057887 */ /* 0x000fe2000c800000 */
[----:B------:R-:W-:Y:S01]  /*27b0*/  IMAD R12, R3, -0x2, R6 ;  /* 0xfffffffe030c7824 */ /* 0x000fe200078e0206 */
[----:B------:R-:W-:Y:S01]  /*27c0*/  USEL UR4, URZ, 0x1, !UP0 ;  /* 0x000000013f047887 */ /* 0x000fe2000c000000 */
[----:B------:R-:W-:Y:S01]  /*27d0*/  IMAD.SHL.U32 R3, R153, 0x100, RZ ;  /* 0x0000010099037824 */ /* 0x000fe200078e00ff */
[----:B------:R-:W-:Y:S01]  /*27e0*/  ULOP3.LUT UR39, UR39, 0x1, URZ, 0xc0, !UPT ;  /* 0x0000000127277892 */ /* 0x000fe2000f8ec03f */
[----:B------:R-:W-:Y:S01]  /*27f0*/  IMAD.SHL.U32 R6, R18, 0x2, RZ ;  /* 0x0000000212067824 */ /* 0x000fe200078e00ff */
[----:B------:R-:W-:Y:S01]  /*2800*/  ULOP3.LUT UR38, UR4, UR38, UR5, 0x96, !UPT ;  /* 0x0000002604267292 */ /* 0x000fe2000f8e9605 */
[----:B------:R-:W-:Y:S01]  /*2810*/  IMAD R11, R23, UR7, R4 ;  /* 0x00000007170b7c24 */ /* 0x000fe2000f8e0204 */
[----:B------:R-:W-:Y:S01]  /*2820*/  ISETP.GE.OR P0, PT, R3, UR8, P0 ;  /* 0x0000000803007c0c */ /* 0x000fe20008706670 */
[----:B------:R-:W-:Y:S01]  /*2830*/  IMAD.MOV.U32 R153, RZ, RZ, -0x1 ;  /* 0xffffffffff997424 */ /* 0x000fe200078e00ff */
[----:B------:R-:W-:-:S02]  /*2840*/  LOP3.LUT R6, R13, 0x6, R6, 0xf8, !PT ;  /* 0x000000060d067812 */ /* 0x000fc400078ef806 */
[----:B------:R-:W-:Y:S01]  /*2850*/  IADD3 R3, -R3, UR8, R0 ;  /* 0x0000000803037c10 */ /* 0x000fe2000fffe100 */
[----:B------:R-:W-:Y:S01]  /*2860*/  IMAD.IADD R0, R12, 0x1, -R13 ;  /* 0x000000010c007824 */ /* 0x000fe200078e0a0d */
[----:B------:R-:W-:Y:S02]  /*2870*/  SHF.R.S32.HI R7, RZ, 0x1f, R6 ;  /* 0x0000001fff077819 */ /* 0x000fe40000011406 */
[----:B------:R-:W-:Y:S01]  /*2880*/  LOP3.LUT R157, R8, R157, R10, 0xfe, !PT ;  /* 0x0000009d089d7212 */ /* 0x000fe200078efe0a */
[----:B------:R-:W-:-:S04]  /*2890*/  IMAD.WIDE.U32 R4, R23, UR6, R6 ;  /* 0x0000000617047c25 */ /* 0x000fc8000f8e0006 */
[----:B------:R-:W-:Y:S02]  /*28a0*/  IMAD.IADD R11, R5, 0x1, R11 ;  /* 0x00000001050b7824 */ /* 0x000fe400078e020b */
[----:B------:R-:W-:Y:S01]  /*28b0*/  IMAD.MOV.U32 R10, RZ, RZ, R4 ;  /* 0x000000ffff0a7224 */ /* 0x000fe200078e0004 */
[----:B------:R-:W-:Y:S06]  /*28c0*/  @P0 BRA `(.L_x_32) ;  /* 0x0000008400680947 */ /* 0x000fec0003800000 */
[----:B------:R-:W0:Y:S01]  /*28d0*/  LDC.64 R4, c[0x0][0x5c8] ;  /* 0x00017200ff047b82 */ /* 0x000e220000000a00 */
[----:B-----5:R-:W-:Y:S01]  /*28e0*/  FSETP.NEU.AND P0, PT, R156, RZ, PT ;  /* 0x000000ff9c00720b */ /* 0x020fe20003f0d000 */
[----:B------:R-:W-:Y:S01]  /*28f0*/  BSSY B0, `(.L_x_32) ;  /* 0x0000857000007945 */ /* 0x000fe20003800000 */
[----:B------:R-:W-:-:S04]  /*2900*/  ISETP.GT.AND P3, PT, R3, RZ, PT ;  /* 0x000000ff0300720c */ /* 0x000fc80003f64270 */
[----:B------:R-:W-:Y:S01]  /*2910*/  ISETP.GT.AND P1, PT, R0, RZ, P3 ;  /* 0x000000ff0000720c */ /* 0x000fe20001f24270 */
[-C--:B0-----:R-:W-:Y:S02]  /*2920*/  IMAD R12, R9, R4.reuse, RZ ;  /* 0x00000004090c7224 */ /* 0x081fe400078e02ff */
[----:B------:R-:W-:-:S04]  /*2930*/  IMAD.WIDE.U32 R168, R157, R4, R10 ;  /* 0x000000049da87225 */ /* 0x000fc800078e000a */
[----:B------:R-:W-:-:S04]  /*2940*/  IMAD R11, R157, R5, R12 ;  /* 0x000000059d0b7224 */ /* 0x000fc800078e020c */
[----:B------:R-:W-:Y:S01]  /*2950*/  IMAD.IADD R167, R169, 0x1, R11 ;  /* 0x00000001a9a77824 */ /* 0x000fe200078e020b */
[----:B------:R-:W-:Y:S06]  /*2960*/  @!P0 BRA `(.L_x_33) ;  /* 0x0000006000088947 */ /* 0x000fec0003800000 */
[----:B------:R-:W0:Y:S01]  /*2970*/  LDC.64 R12, c[0x0][0x5b8] ;  /* 0x00016e00ff0c7b82 */ /* 0x000e220000000a00 */
[----:B------:R-:W-:-:S07]  /*2980*/  ULDC.64 UR4, c[0x0][0x5c0] ;  /* 0x0001700000047ab9 */ /* 0x000fce0000000a00 */
[----:B------:R-:W1:Y:S08]  /*2990*/  LDC.64 R14, c[0x0][0x5b0] ;  /* 0x00016c00ff0e7b82 */ /* 0x000e700000000a00 */
[----:B------:R-:W2:Y:S01]  /*29a0*/  LDC.64 R10, c[0x0][0x5a8] ;  /* 0x00016a00ff0a7b82 */ /* 0x000ea20000000a00 */
[----:B0-----:R-:W-:-:S04]  /*29b0*/  IMAD R20, R21, R12, RZ ;  /* 0x0000000c15147224 */ /* 0x001fc800078e02ff */
[C---:B------:R-:W-:Y:S02]  /*29c0*/  IMAD R13, R23.reuse, R13, R20 ;  /* 0x0000000d170d7224 */ /* 0x040fe400078e0214 */
[----:B------:R-:W-:-:S04]  /*29d0*/  IMAD.WIDE.U32 R20, R23, R12, R6 ;  /* 0x0000000c17147225 */ /* 0x000fc800078e0006 */
[-C--:B-1----:R-:W-:Y:S02]  /*29e0*/  IMAD R154, R9, R14.reuse, RZ ;  /* 0x0000000e099a7224 */ /* 0x082fe400078e02ff */
[----:B------:R-:W-:Y:S02]  /*29f0*/  IMAD.IADD R159, R21, 0x1, R13 ;  /* 0x00000001159f7824 */ /* 0x000fe400078e020d */
[----:B------:R-:W-:Y:S02]  /*2a00*/  IMAD.MOV.U32 R158, RZ, RZ, R20 ;  /* 0x000000ffff9e7224 */ /* 0x000fe400078e0014 */
[C---:B------:R-:W-:Y:S02]  /*2a10*/  IMAD R169, R157.reuse, R15, R154 ;  /* 0x0000000f9da97224 */ /* 0x040fe400078e029a */
[----:B------:R-:W-:-:S04]  /*2a20*/  IMAD.WIDE.U32 R160, R157, R14, R158 ;  /* 0x0000000e9da07225 */ /* 0x000fc800078e009e */
[----:B------:R-:W-:Y:S01]  /*2a30*/  IMAD.IADD R154, R161, 0x1, R169 ;  /* 0x00000001a19a7824 */ /* 0x000fe200078e02a9 */
[----:B--2---:R-:W-:-:S04]  /*2a40*/  LEA R162, P0, R160, R10, 0x1 ;  /* 0x0000000aa0a27211 */ /* 0x004fc800078008ff */
[----:B------:R-:W-:-:S05]  /*2a50*/  LEA.HI.X R163, R160, R11, R154, 0x1, P0 ;  /* 0x0000000ba0a37211 */ /* 0x000fca00000f0c9a */
[----:B------:R-:W2:Y:S01]  /*2a60*/  @P1 LDG.E.LTC128B.U16 R154, desc[UR36][R162.64] ;  /* 0x00000024a29a1981 */ /* 0x000ea2000c1e1520 */
[----:B------:R-:W-:Y:S01]  /*2a70*/  IMAD.WIDE.U32 R164, R157, R14, R6 ;  /* 0x0000000e9da47225 */ /* 0x000fe200078e0006 */
[----:B------:R-:W-:Y:S01]  /*2a80*/  ISETP.GT.AND P2, PT, R0, 0x1, P3 ;  /* 0x000000010000780c */ /* 0x000fe20001f44270 */
[----:B------:R-:W-:Y:S01]  /*2a90*/  BSSY B1, `(.L_x_34) ;  /* 0x0000012000017945 */ /* 0x000fe20003800000 */
[----:B------:R-:W-:Y:S01]  /*2aa0*/  LEA R160, P0, R168, UR4, 0x1 ;  /* 0x00000004a8a07c11 */ /* 0x000fe2000f8008ff */
[----:B------:R-:W-:Y:S02]  /*2ab0*/  IMAD.IADD R165, R169, 0x1, R165 ;  /* 0x00000001a9a57824 */ /* 0x000fe400078e02a5 */
[----:B------:R-:W-:Y:S01]  /*2ac0*/  IMAD.WIDE.U32 R164, R23, R12, R164 ;  /* 0x0000000c17a47225 */ /* 0x000fe200078e00a4 */
[----:B--2---:R-:W-:-:S05]  /*2ad0*/  SHF.L.U32 R161, R154, 0x10, RZ ;  /* 0x000000109aa17819 */ /* 0x004fca00000006ff */
[----:B------:R-:W-:-:S04]  /*2ae0*/  FMUL R161, R161, R156 ;  /* 0x0000009ca1a17220 */ /* 0x000fc80000400000 */
[----:B------:R-:W-:Y:S01]  /*2af0*/  FFMA R161, R88, R155, R161 ;  /* 0x0000009b58a17223 */ /* 0x000fe200000000a1 */
[----:B------:R-:W-:-:S04]  /*2b00*/  IMAD.IADD R88, R13, 0x1, R165 ;  /* 0x000000010d587824 */ /* 0x000fc800078e02a5 */
[----:B------:R-:W-:Y:S02]  /*2b10*/  F2FP.BF16.F32.PACK_AB R163, RZ, R161 ;  /* 0x000000a1ffa3723e */ /* 0x000fe400000010ff */
[----:B------:R-:W-:Y:S02]  /*2b20*/  LEA.HI.X R161, R168, UR5, R167, 0x1, P0 ;  /* 0x00000005a8a17c11 */ /* 0x000fe400080f0ca7 */
[----:B------:R-:W-:Y:S02]  /*2b30*/  PRMT R165, R163, 0x7610, R165 ;  /* 0x00007610a3a57816 */ /* 0x000fe400000000a5 */
[----:B------:R-:W-:-:S03]  /*2b40*/  LEA R162, P0, R164, R10, 0x1 ;  /* 0x0000000aa4a27211 */ /* 0x000fc600078008ff */
[----:B------:R0:W-:Y:S01]  /*2b50*/  @P1 STG.E.U16 desc[UR36][R160.64], R165 ;  /* 0x000000a5a0001986 */ /* 0x0001e2000c101524 */
[----:B------:R-:W-:Y:S01]  /*2b60*/  LEA.HI.X R163, R164, R11, R88, 0x1, P0 ;  /* 0x0000000ba4a37211 */ /* 0x000fe200000f0c58 */
[C---:B------:R-:W-:Y:S01]  /*2b70*/  IMAD.SHL.U32 R164, R14.reuse, 0x8, RZ ;  /* 0x000000080ea47824 */ /* 0x040fe200078e00ff */
[----:B0-----:R-:W-:Y:S01]  /*2b80*/  SHF.L.U64.HI R165, R14, 0x3, R15 ;  /* 0x000000030ea57819 */ /* 0x001fe2000001020f */
[----:B------:R-:W-:Y:S06]  /*2b90*/  @!P2 BRA `(.L_x_35) ;  /* 0x000000000004a947 */ /* 0x000fec0003800000 */
[----:B------:R0:W5:Y:S02]  /*2ba0*/  LDG.E.LTC128B.U16 R154, desc[UR36][R162.64+0x2] ;  /* 0x00000224a29a7981 */ /* 0x000164000c1e1520 */
.L_x_35:
[----:B------:R-:W-:Y:S05]  /*2bb0*/  BSYNC B1 ;  /* 0x0000000000017941 */ /* 0x000fea0003800000 */
.L_x_34:
[----:B-----5:R-:W-:Y:S01]  /*2bc0*/  IMAD.U32 R167, R154, 0x10000, RZ ;  /* 0x000100009aa77824 */ /* 0x020fe200078e00ff */
[----:B------:R-:W-:Y:S01]  /*2bd0*/  ISETP.GT.AND P0, PT, R3, 0x8, PT ;  /* 0x000000080300780c */ /* 0x000fe20003f04270 */
[----:B------:R-:W-:-:S04]  /*2be0*/  IMAD.WIDE.U32 R172, R157, R14, R164 ;  /* 0x0000000e9dac7225 */ /* 0x000fc800078e00a4 */
[----:B------:R-:W-:Y:S01]  /*2bf0*/  FMUL R88, R167, R156 ;  /* 0x0000009ca7587220 */ /* 0x000fe20000400000 */
[----:B------:R-:W-:Y:S01]  /*2c00*/  ISETP.GT.AND P1, PT, R0, RZ, P0 ;  /* 0x000000ff0000720c */ /* 0x000fe20000724270 */
[----:B------:R-:W-:Y:S01]  /*2c10*/  IMAD.IADD R171, R169, 0x1, R173 ;  /* 0x00000001a9ab7824 */ /* 0x000fe200078e02ad */
[----:B------:R-:W-:Y:S01]  /*2c20*/  IADD3 R167, P4, R20, R172, RZ ;  /* 0x000000ac14a77210 */ /* 0x000fe20007f9e0ff */
[----:B------:R-:W-:-:S04]  /*2c30*/  FFMA R89, R89, R155, R88 ;  /* 0x0000009b59597223 */ /* 0x000fc80000000058 */
[----:B------:R-:W-:Y:S01]  /*2c40*/  IMAD.X R168, R171, 0x1, R159, P4 ;  /* 0x00000001aba87824 */ /* 0x000fe200020e069f */
[C---:B------:R-:W-:Y:S02]  /*2c50*/  LEA R88, P4, R167.reuse, R10, 0x1 ;  /* 0x0000000aa7587211 */ /* 0x040fe400078808ff */
[----:B------:R-:W-:Y:S02]  /*2c60*/  F2FP.BF16.F32.PACK_AB R169, RZ, R89 ;  /* 0x00000059ffa9723e */ /* 0x000fe400000010ff */
[--C-:B------:R-:W-:Y:S02]  /*2c70*/  LEA.HI.X R89, R167, R11, R168.reuse, 0x1, P4 ;  /* 0x0000000ba7597211 */ /* 0x100fe400020f0ca8 */
[----:B------:R-:W-:-:S05]  /*2c80*/  PRMT R168, R169, 0x7610, R168 ;  /* 0x00007610a9a87816 */ /* 0x000fca00000000a8 */
[----:B------:R1:W-:Y:S04]  /*2c90*/  @P2 STG.E.U16 desc[UR36][R160.64+0x2], R168 ;  /* 0x000002a8a0002986 */ /* 0x0003e8000c101524 */
[----:B------:R2:W3:Y:S01]  /*2ca0*/  @P1 LDG.E.LTC128B.U16 R154, desc[UR36][R88.64] ;  /* 0x00000024589a1981 */ /* 0x0004e2000c1e1520 */
[----:B------:R-:W-:Y:S01]  /*2cb0*/  IMAD.SHL.U32 R167, R4, 0x10, RZ ;  /* 0x0000001004a77824 */ /* 0x000fe200078e00ff */
[----:B------:R-:W-:Y:S01]  /*2cc0*/  IADD3 R172, P2, R6, R172, RZ ;  /* 0x000000ac06ac7210 */ /* 0x000fe20007f5e0ff */
[----:B------:R-:W-:Y:S03]  /*2cd0*/  BSSY B1, `(.L_x_36) ;  /* 0x0000011000017945 */ /* 0x000fe60003800000 */
[----:B------:R-:W-:Y:S01]  /*2ce0*/  IADD3 R170, P4, R167, R160, RZ ;  /* 0x000000a0a7aa7210 */ /* 0x000fe20007f9e0ff */
[----:B------:R-:W-:Y:S01]  /*2cf0*/  IMAD.X R173, R7, 0x1, R171, P2 ;  /* 0x0000000107ad7824 */ /* 0x000fe200010e06ab */
[----:B------:R-:W-:Y:S01]  /*2d00*/  ISETP.GT.AND P2, PT, R0, 0x1, P0 ;  /* 0x000000010000780c */ /* 0x000fe20000744270 */
[----:B------:R-:W-:-:S04]  /*2d10*/  IMAD.WIDE.U32 R172, R23, R12, R172 ;  /* 0x0000000c17ac7225 */ /* 0x000fc800078e00ac */
[----:B-1----:R-:W-:Y:S01]  /*2d20*/  IMAD.IADD R168, R13, 0x1, R173 ;  /* 0x000000010da87824 */ /* 0x002fe200078e02ad */
[----:B--2---:R-:W-:-:S04]  /*2d30*/  LEA R88, P5, R172, R10, 0x1 ;  /* 0x0000000aac587211 */ /* 0x004fc800078a08ff */
[----:B------:R-:W-:Y:S01]  /*2d40*/  LEA.HI.X R89, R172, R11, R168, 0x1, P5 ;  /* 0x0000000bac597211 */ /* 0x000fe200028f0ca8 */
[----:B---3--:R-:W-:-:S04]  /*2d50*/  IMAD.U32 R169, R154, 0x10000, RZ ;  /* 0x000100009aa97824 */ /* 0x008fc800078e00ff */
[----:B------:R-:W-:-:S04]  /*2d60*/  FMUL R169, R169, R156 ;  /* 0x0000009ca9a97220 */ /* 0x000fc80000400000 */
[----:B------:R-:W-:Y:S01]  /*2d70*/  FFMA R90, R90, R155, R169 ;  /* 0x0000009b5a5a7223 */ /* 0x000fe200000000a9 */
[----:B------:R-:W-:-:S04]  /*2d80*/  SHF.L.U64.HI R169, R4, 0x4, R5 ;  /* 0x0000000404a97819 */ /* 0x000fc80000010205 */
[----:B------:R-:W-:Y:S01]  /*2d90*/  F2FP.BF16.F32.PACK_AB R90, RZ, R90 ;  /* 0x0000005aff5a723e */ /* 0x000fe200000010ff */
[----:B------:R-:W-:-:S05]  /*2da0*/  IMAD.X R171, R169, 0x1, R161, P4 ;  /* 0x00000001a9ab7824 */ /* 0x000fca00020e06a1 */
[----:B------:R1:W-:Y:S01]  /*2db0*/  @P1 STG.E.U16 desc[UR36][R170.64], R90 ;  /* 0x0000005aaa001986 */ /* 0x0003e2000c101524 */
[----:B------:R-:W-:Y:S05]  /*2dc0*/  @!P2 BRA `(.L_x_37) ;  /* 0x000000000004a947 */ /* 0x000fea0003800000 */
[----:B------:R2:W5:Y:S02]  /*2dd0*/  LDG.E.LTC128B.U16 R154, desc[UR36][R88.64+0x2] ;  /* 0x00000224589a7981 */ /* 0x000564000c1e1520 */
.L_x_37:
[----:B------:R-:W-:Y:S05]  /*2de0*/  BSYNC B1 ;  /* 0x0000000000017941 */ /* 0x000fea0003800000 */
.L_x_36:
[----:B-----5:R-:W-:Y:S01]  /*2df0*/  IMAD.U32 R173, R154, 0x10000, RZ ;  /* 0x000100009aad7824 */ /* 0x020fe200078e00ff */
[----:B------:R-:W-:Y:S01]  /*2e00*/  ISETP.GT.AND P1, PT, R0, 0x8, P3 ;  /* 0x000000080000780c */ /* 0x000fe20001f24270 */
[----:B------:R-:W-:Y:S02]  /*2e10*/  BSSY B1, `(.L_x_38) ;  /* 0x000000a000017945 */ /* 0x000fe40003800000 */
[----:B-1----:R-:W-:-:S04]  /*2e20*/  FMUL R90, R173, R156 ;  /* 0x0000009cad5a7220 */ /* 0x002fc80000400000 */
[----:B------:R-:W-:Y:S01]  /*2e30*/  FFMA R90, R91, R155, R90 ;  /* 0x0000009b5b5a7223 */ /* 0x000fe2000000005a */
[----:B------:R-:W-:-:S04]  /*2e40*/  @P2 IMAD.MOV.U32 R91, RZ, RZ, R171 ;  /* 0x000000ffff5b2224 */ /* 0x000fc800078e00ab */
[----:B------:R-:W-:-:S04]  /*2e50*/  F2FP.BF16.F32.PACK_AB R90, RZ, R90 ;  /* 0x0000005aff5a723e */ /* 0x000fc800000010ff */
[----:B------:R-:W-:Y:S02]  /*2e60*/  PRMT R168, R90, 0x7610, R168 ;  /* 0x000076105aa87816 */ /* 0x000fe400000000a8 */
[----:B------:R-:W-:-:S05]  /*2e70*/  @P2 MOV R90, R170 ;  /* 0x000000aa005a2202 */ /* 0x000fca0000000f00 */
[----:B------:R1:W-:Y:S01]  /*2e80*/  @P2 STG.E.U16 desc[UR36][R90.64+0x2], R168 ;  /* 0x000002a85a002986 */ /* 0x0003e2000c101524 */
[----:B------:R-:W-:Y:S05]  /*2e90*/  @!P1 BRA `(.L_x_39) ;  /* 0x0000000000049947 */ /* 0x000fea0003800000 */
[----:B------:R3:W5:Y:S02]  /*2ea0*/  LDG.E.LTC128B.U16 R154, desc[UR36][R162.64+0x10] ;  /* 0x00001024a29a7981 */ /* 0x000764000c1e1520 */
.L_x_39:
[----:B------:R-:W-:Y:S05]  /*2eb0*/  BSYNC B1 ;  /* 0x0000000000017941 */ /* 0x000fea0003800000 */
.L_x_38:
[----:B-1---5:R-:W-:Y:S01]  /*2ec0*/  IMAD.U32 R91, R154, 0x10000, RZ ;  /* 0x000100009a5b7824 */ /* 0x022fe200078e00ff */
[----:B------:R-:W-:Y:S01]  /*2ed0*/  ISETP.GT.AND P2, PT, R0, 0x9, P3 ;  /* 0x000000090000780c */ /* 0x000fe20001f44270 */
[----:B------:R-:W-:Y:S01]  /*2ee0*/  @P1 IMAD.MOV.U32 R90, RZ, RZ, R160 ;  /* 0x000000ffff5a1224 */ /* 0x000fe200078e00a0 */
[----:B------:R-:W-:Y:S01]  /*2ef0*/  BSSY B1, `(.L_x_40) ;  /* 0x0000009000017945 */ /* 0x000fe20003800000 */
[----:B------:R-:W-:-:S04]  /*2f00*/  FMUL R91, R91, R156 ;  /* 0x0000009c5b5b7220 */ /* 0x000fc80000400000 */
[----:B------:R-:W-:-:S05]  /*2f10*/  FFMA R91, R92, R155, R91 ;  /* 0x0000009b5c5b7223 */ /* 0x000fca000000005b */
[----:B------:R-:W-:-:S04]  /*2f20*/  F2FP.BF16.F32.PACK_AB R91, RZ, R91 ;  /* 0x0000005bff5b723e */ /* 0x000fc800000010ff */
[----:B------:R-:W-:Y:S01]  /*2f30*/  PRMT R92, R91, 0x7610, R92 ;  /* 0x000076105b5c7816 */ /* 0x000fe2000000005c */
[----:B------:R-:W-:-:S05]  /*2f40*/  @P1 IMAD.MOV.U32 R91, RZ, RZ, R161 ;  /* 0x000000ffff5b1224 */ /* 0x000fca00078e00a1 */
[----:B------:R1:W-:Y:S01]  /*2f50*/  @P1 STG.E.U16 desc[UR36][R90.64+0x10], R92 ;  /* 0x0000105c5a001986 */ /* 0x0003e2000c101524 */
[----:B------:R-:W-:Y:S05]  /*2f60*/  @!P2 BRA `(.L_x_41) ;  /* 0x000000000004a947 */ /* 0x000fea0003800000 */
[----:B------:R4:W5:Y:S02]  /*2f70*/  LDG.E.LTC128B.U16 R154, desc[UR36][R162.64+0x12] ;  /* 0x00001224a29a7981 */ /* 0x000964000c1e1520 */
.L_x_41:
[----:B------:R-:W-:Y:S05]  /*2f80*/  BSYNC B1 ;  /* 0x0000000000017941 */ /* 0x000fea0003800000 */
.L_x_40:
[----:B-1---5:R-:W-:Y:S01]  /*2f90*/  IMAD.U32 R91, R154, 0x10000, RZ ;  /* 0x000100009a5b7824 */ /* 0x022fe200078e00ff */
[----:B------:R-:W-:Y:S01]  /*2fa0*/  ISETP.GT.AND P1, PT, R0, 0x8, P0 ;  /* 0x000000080000780c */ /* 0x000fe20000724270 */
[----:B------:R-:W-:Y:S02]  /*2fb0*/  BSSY B1, `(.L_x_42) ;  /* 0x000000a000017945 */ /* 0x000fe40003800000 */
[----:B------:R-:W-:Y:S01]  /*2fc0*/  FMUL R90, R91, R156 ;  /* 0x0000009c5b5a7220 */ /* 0x000fe20000400000 */
[----:B------:R-:W-:-:S03]  /*2fd0*/  @P2 IMAD.MOV.U32 R91, RZ, RZ, R161 ;  /* 0x000000ffff5b2224 */ /* 0x000fc600078e00a1 */
[----:B------:R-:W-:-:S05]  /*2fe0*/  FFMA R90, R93, R155, R90 ;  /* 0x0000009b5d5a7223 */ /* 0x000fca000000005a */
[----:B------:R-:W-:-:S04]  /*2ff0*/  F2FP.BF16.F32.PACK_AB R90, RZ, R90 ;  /* 0x0000005aff5a723e */ /* 0x000fc800000010ff */
[----:B------:R-:W-:Y:S01]  /*3000*/  PRMT R92, R90, 0x7610, R92 ;  /* 0x000076105a5c7816 */ /* 0x000fe2000000005c */
[----:B------:R-:W-:-:S05]  /*3010*/  @P2 IMAD.MOV.U32 R90, RZ, RZ, R160 ;  /* 0x000000ffff5a2224 */ /* 0x000fca00078e00a0 */
[----:B------:R1:W-:Y:S01]  /*3020*/  @P2 STG.E.U16 desc[UR36][R90.64+0x12], R92 ;  /* 0x0000125c5a002986 */ /* 0x0003e2000c101524 */
[----:B------:R-:W-:Y:S05]  /*3030*/  @!P1 BRA `(.L_x_43) ;  /* 0x0000000000049947 */ /* 0x000fea0003800000 */
[----:B------:R0:W5:Y:S02]  /*3040*/  LDG.E.LTC128B.U16 R154, desc[UR36][R88.64+0x10] ;  /* 0x00001024589a7981 */ /* 0x000164000c1e1520 */
.L_x_43:
[----:B------:R-:W-:Y:S05]  /*3050*/  BSYNC B1 ;  /* 0x0000000000017941 */ /* 0x000fea0003800000 */
.L_x_42:
        /* <DEDUP_REMOVED lines=12> */
.L_x_45:
[----:B------:R-:W-:Y:S05]  /*3120*/  BSYNC B1 ;  /* 0x0000000000017941 */ /* 0x000fea0003800000 */
.L_x_44:
[----:B-1---5:R-:W-:Y:S01]  /*3130*/  IMAD.U32 R91, R154, 0x10000, RZ ;  /* 0x000100009a5b7824 */ /* 0x022fe200078e00ff */
[----:B------:R-:W-:Y:S01]  /*3140*/  ISETP.GT.AND P1, PT, R0, 0x10, P3 ;  /* 0x000000100000780c */ /* 0x000fe20001f24270 */
[----:B------:R-:W-:Y:S02]  /*3150*/  BSSY B1, `(.L_x_46) ;  /* 0x000000a000017945 */ /* 0x000fe40003800000 */
[----:B------:R-:W-:Y:S01]  /*3160*/  FMUL R90, R91, R156 ;  /* 0x0000009c5b5a7220 */ /* 0x000fe20000400000 */
[----:B------:R-:W-:-:S03]  /*3170*/  @P2 MOV R91, R171 ;  /* 0x000000ab005b2202 */ /* 0x000fc60000000f00 */
[----:B------:R-:W-:-:S05]  /*3180*/  FFMA R90, R95, R155, R90 ;  /* 0x0000009b5f5a7223 */ /* 0x000fca000000005a */
[----:B------:R-:W-:-:S04]  /*3190*/  F2FP.BF16.F32.PACK_AB R90, RZ, R90 ;  /* 0x0000005aff5a723e */ /* 0x000fc800000010ff */
[----:B------:R-:W-:Y:S01]  /*31a0*/  PRMT R92, R90, 0x7610, R92 ;  /* 0x000076105a5c7816 */ /* 0x000fe2000000005c */
[----:B------:R-:W-:-:S05]  /*31b0*/  @P2 IMAD.MOV.U32 R90, RZ, RZ, R170 ;  /* 0x000000ffff5a2224 */ /* 0x000fca00078e00aa */
[----:B------:R1:W-:Y:S01]  /*31c0*/  @P2 STG.E.U16 desc[UR36][R90.64+0x12], R92 ;  /* 0x0000125c5a002986 */ /* 0x0003e2000c101524 */
[----:B------:R-:W-:Y:S05]  /*31d0*/  @!P1 BRA `(.L_x_47) ;  /* 0x0000000000049947 */ /* 0x000fea0003800000 */
[----:B------:R0:W5:Y:S02]  /*31e0*/  LDG.E.LTC128B.U16 R154, desc[UR36][R162.64+0x20] ;  /* 0x00002024a29a7981 */ /* 0x000164000c1e1520 */
.L_x_47:
[----:B------:R-:W-:Y:S05]  /*31f0*/  BSYNC B1 ;  /* 0x0000000000017941 */ /* 0x000fea0003800000 */
.L_x_46:
        /* <DEDUP_REMOVED lines=12> */
.L_x_49:
[----:B------:R-:W-:Y:S05]  /*32c0*/  BSYNC B1 ;  /* 0x0000000000017941 */ /* 0x000fea0003800000 */
.L_x_48:
        /* <DEDUP_REMOVED lines=12> */
.L_x_51:
[----:B------:R-:W-:Y:S05]  /*3390*/  BSYNC B1 ;  /* 0x0000000000017941 */ /* 0x000fea0003800000 */
.L_x_50:
        /* <DEDUP_REMOVED lines=12> */
.L_x_53:
[----:B------:R-:W-:Y:S05]  /*3460*/  BSYNC B1 ;  /* 0x0000000000017941 */ /* 0x000fea0003800000 */
.L_x_52:
        /* <DEDUP_REMOVED lines=12> */
.L_x_55:
[----:B------:R-:W-:Y:S05]  /*3530*/  BSYNC B1 ;  /* 0x0000000000017941 */ /* 0x000fea0003800000 */
.L_x_54:
[----:B-1---5:R-:W-:Y:S01]  /*3540*/  SHF.L.U32 R91, R154, 0x10, RZ ;  /* 0x000000109a5b7819 */ /* 0x022fe200000006ff */
[----:B------:R-:W-:Y:S01]  /*3550*/  @P1 IMAD.MOV.U32 R90, RZ, RZ, R160 ;  /* 0x000000ffff5a1224 */ /* 0x000fe200078e00a0 */
[----:B------:R-:W-:Y:S01]  /*3560*/  ISETP.GT.AND P2, PT, R0, 0x19, P3 ;  /* 0x000000190000780c */ /* 0x000fe20001f44270 */
[----:B------:R-:W-:Y:S02]  /*3570*/  BSSY B1, `(.L_x_56) ;  /* 0x0000009000017945 */ /* 0x000fe40003800000 */
        /* <DEDUP_REMOVED lines=8> */
.L_x_57:
[----:B------:R-:W-:Y:S05]  /*3600*/  BSYNC B1 ;  /* 0x0000000000017941 */ /* 0x000fea0003800000 */
.L_x_56:
        /* <DEDUP_REMOVED lines=12> */
.L_x_59:
[----:B------:R-:W-:Y:S05]  /*36d0*/  BSYNC B1 ;  /* 0x0000000000017941 */ /* 0x000fea0003800000 */
.L_x_58:
        /* <DEDUP_REMOVED lines=12> */
.L_x_61:
[----:B------:R-:W-:Y:S05]  /*37a0*/  BSYNC B1 ;  /* 0x0000000000017941 */ /* 0x000fea0003800000 */
.L_x_60:
        /* <DEDUP_REMOVED lines=12> */
.L_x_63:
[----:B------:R-:W-:Y:S05]  /*3870*/  BSYNC B1 ;  /* 0x0000000000017941 */ /* 0x000fea0003800000 */
.L_x_62:
[----:B-1---5:R-:W-:Y:S01]  /*3880*/  IMAD.U32 R91, R154, 0x10000, RZ ;  /* 0x000100009a5b7824 */ /* 0x022fe200078e00ff */
[----:B------:R-:W-:Y:S01]  /*3890*/  @P1 MOV R90, R160 ;  /* 0x000000a0005a1202 */ /* 0x000fe20000000f00 */
[----:B------:R-:W-:Y:S01]  /*38a0*/  BSSY B1, `(.L_x_64) ;  /* 0x000000a000017945 */ /* 0x000fe20003800000 */
[----:B------:R-:W-:Y:S01]  /*38b0*/  ISETP.GT.AND P2, PT, R0, 0x21, P3 ;  /* 0x000000210000780c */ /* 0x000fe20001f44270 */
        /* <DEDUP_REMOVED lines=8> */
.L_x_65:
[----:B------:R-:W-:Y:S05]  /*3940*/  BSYNC B1 ;  /* 0x0000000000017941 */ /* 0x000fea0003800000 */
.L_x_64:
        /* <DEDUP_REMOVED lines=12> */
.L_x_67:
[----:B------:R-:W-:Y:S05]  /*3a10*/  BSYNC B1 ;  /* 0x0000000000017941 */ /* 0x000fea0003800000 */
.L_x_66:
        /* <DEDUP_REMOVED lines=12> */
.L_x_69:
[----:B------:R-:W-:Y:S05]  /*3ae0*/  BSYNC B1 ;  /* 0x0000000000017941 */ /* 0x000fea0003800000 */
.L_x_68:
        /* <DEDUP_REMOVED lines=12> */
.L_x_71:
[----:B------:R-:W-:Y:S05]  /*3bb0*/  BSYNC B1 ;  /* 0x0000000000017941 */ /* 0x000fea0003800000 */
.L_x_70:
        /* <DEDUP_REMOVED lines=12> */
.L_x_73:
[----:B------:R-:W-:Y:S05]  /*3c80*/  BSYNC B1 ;  /* 0x0000000000017941 */ /* 0x000fea0003800000 */
.L_x_72:
        /* <DEDUP_REMOVED lines=12> */
.L_x_75:
[----:B------:R-:W-:Y:S05]  /*3d50*/  BSYNC B1 ;  /* 0x0000000000017941 */ /* 0x000fea0003800000 */
.L_x_74:
        /* <DEDUP_REMOVED lines=12> */
.L_x_77:
[----:B------:R-:W-:Y:S05]  /*3e20*/  BSYNC B1 ;  /* 0x0000000000017941 */ /* 0x000fea0003800000 */
.L_x_76:
        /* <DEDUP_REMOVED lines=12> */
.L_x_79:
[----:B------:R-:W-:Y:S05]  /*3ef0*/  BSYNC B1 ;  /* 0x0000000000017941 */ /* 0x000fea0003800000 */
.L_x_78:
        /* <DEDUP_REMOVED lines=12> */
.L_x_81:
[----:B------:R-:W-:Y:S05]  /*3fc0*/  BSYNC B1 ;  /* 0x0000000000017941 */ /* 0x000fea0003800000 */
.L_x_80:
        /* <DEDUP_REMOVED lines=12> */
.L_x_83:
[----:B------:R-:W-:Y:S05]  /*4090*/  BSYNC B1 ;  /* 0x0000000000017941 */ /* 0x000fea0003800000 */
.L_x_82:
        /* <DEDUP_REMOVED lines=12> */
.L_x_85:
[----:B------:R-:W-:Y:S05]  /*4160*/  BSYNC B1 ;  /* 0x0000000000017941 */ /* 0x000fea0003800000 */
.L_x_84:
        /* <DEDUP_REMOVED lines=12> */
.L_x_87:
[----:B------:R-:W-:Y:S05]  /*4230*/  BSYNC B1 ;  /* 0x0000000000017941 */ /* 0x000fea0003800000 */
.L_x_86:
        /* <DEDUP_REMOVED lines=12> */
.L_x_89:
[----:B------:R-:W-:Y:S05]  /*4300*/  BSYNC B1 ;  /* 0x0000000000017941 */ /* 0x000fea0003800000 */
.L_x_88:
        /* <DEDUP_REMOVED lines=12> */
.L_x_91:
[----:B------:R-:W-:Y:S05]  /*43d0*/  BSYNC B1 ;  /* 0x0000000000017941 */ /* 0x000fea0003800000 */
.L_x_90:
        /* <DEDUP_REMOVED lines=12> */
.L_x_93:
[----:B------:R-:W-:Y:S05]  /*44a0*/  BSYNC B1 ;  /* 0x0000000000017941 */ /* 0x000fea0003800000 */
.L_x_92:
        /* <DEDUP_REMOVED lines=12> */
.L_x_95:
[----:B------:R-:W-:Y:S05]  /*4570*/  BSYNC B1 ;  /* 0x0000000000017941 */ /* 0x000fea0003800000 */
.L_x_94:
        /* <DEDUP_REMOVED lines=12> */
.L_x_97:
[----:B------:R-:W-:Y:S05]  /*4640*/  BSYNC B1 ;  /* 0x0000000000017941 */ /* 0x000fea0003800000 */
.L_x_96:
        /* <DEDUP_REMOVED lines=12> */
.L_x_99:
[----:B------:R-:W-:Y:S05]  /*4710*/  BSYNC B1 ;  /* 0x0000000000017941 */ /* 0x000fea0003800000 */
.L_x_98:
        /* <DEDUP_REMOVED lines=12> */
.L_x_101:
[----:B------:R-:W-:Y:S05]  /*47e0*/  BSYNC B1 ;  /* 0x0000000000017941 */ /* 0x000fea0003800000 */
.L_x_100:
        /* <DEDUP_REMOVED lines=12> */
.L_x_103:
[----:B------:R-:W-:Y:S05]  /*48b0*/  BSYNC B1 ;  /* 0x0000000000017941 */ /* 0x000fea0003800000 */
.L_x_102:
        /* <DEDUP_REMOVED lines=12> */
.L_x_105:
[----:B------:R-:W-:Y:S05]  /*4980*/  BSYNC B1 ;  /* 0x0000000000017941 */ /* 0x000fea0003800000 */
.L_x_104:
        /* <DEDUP_REMOVED lines=12> */
.L_x_107:
[----:B------:R-:W-:Y:S05]  /*4a50*/  BSYNC B1 ;  /* 0x0000000000017941 */ /* 0x000fea0003800000 */
.L_x_106:
        /* <DEDUP_REMOVED lines=12> */
.L_x_109:
[----:B------:R-:W-:Y:S05]  /*4b20*/  BSYNC B1 ;  /* 0x0000000000017941 */ /* 0x000fea0003800000 */
.L_x_108:
        /* <DEDUP_REMOVED lines=12> */
.L_x_111:
[----:B------:R-:W-:Y:S05]  /*4bf0*/  BSYNC B1 ;  /* 0x0000000000017941 */ /* 0x000fea0003800000 */
.L_x_110:
        /* <DEDUP_REMOVED lines=12> */
.L_x_113:
[----:B------:R-:W-:Y:S05]  /*4cc0*/  BSYNC B1 ;  /* 0x0000000000017941 */ /* 0x000fea0003800000 */
.L_x_112:
        /* <DEDUP_REMOVED lines=12> */
.L_x_115:
[----:B------:R-:W-:Y:S05]  /*4d90*/  BSYNC B1 ;  /* 0x0000000000017941 */ /* 0x000fea0003800000 */
.L_x_114:
        /* <DEDUP_REMOVED lines=12> */
.L_x_117:
[----:B------:R-:W-:Y:S05]  /*4e60*/  BSYNC B1 ;  /* 0x0000000000017941 */ /* 0x000fea0003800000 */
.L_x_116:
        /* <DEDUP_REMOVED lines=12> */
.L_x_119:
[----:B------:R-:W-:Y:S05]  /*4f30*/  BSYNC B1 ;  /* 0x0000000000017941 */ /* 0x000fea0003800000 */
.L_x_118:
        /* <DEDUP_REMOVED lines=12> */
.L_x_121:
[----:B------:R-:W-:Y:S05]  /*5000*/  BSYNC B1 ;  /* 0x0000000000017941 */ /* 0x000fea0003800000 */
.L_x_120:
        /* <DEDUP_REMOVED lines=12> */
.L_x_123:
[----:B------:R-:W-:Y:S05]  /*50d0*/  BSYNC B1 ;  /* 0x0000000000017941 */ /* 0x000fea0003800000 */
.L_x_122:
        /* <DEDUP_REMOVED lines=12> */
.L_x_125:
[----:B------:R-:W-:Y:S05]  /*51a0*/  BSYNC B1 ;  /* 0x0000000000017941 */ /* 0x000fea0003800000 */
.L_x_124:
        /* <DEDUP_REMOVED lines=12> */
.L_x_127:
[----:B------:R-:W-:Y:S05]  /*5270*/  BSYNC B1 ;  /* 0x0000000000017941 */ /* 0x000fea0003800000 */
.L_x_126:
        /* <DEDUP_REMOVED lines=12> */
.L_x_129:
[----:B------:R-:W-:Y:S05]  /*5340*/  BSYNC B1 ;  /* 0x0000000000017941 */ /* 0x000fea0003800000 */
.L_x_128:
        /* <DEDUP_REMOVED lines=12> */
.L_x_131:
[----:B------:R-:W-:Y:S05]  /*5410*/  BSYNC B1 ;  /* 0x0000000000017941 */ /* 0x000fea0003800000 */
.L_x_130:
        /* <DEDUP_REMOVED lines=12> */
.L_x_133:
[----:B------:R-:W-:Y:S05]  /*54e0*/  BSYNC B1 ;  /* 0x0000000000017941 */ /* 0x000fea0003800000 */
.L_x_132:
        /* <DEDUP_REMOVED lines=12> */
.L_x_135:
[----:B------:R-:W-:Y:S05]  /*55b0*/  BSYNC B1 ;  /* 0x0000000000017941 */ /* 0x000fea0003800000 */
.L_x_134:
        /* <DEDUP_REMOVED lines=12> */
.L_x_137:
[----:B------:R-:W-:Y:S05]  /*5680*/  BSYNC B1 ;  /* 0x0000000000017941 */ /* 0x000fea0003800000 */
.L_x_136:
        /* <DEDUP_REMOVED lines=12> */
.L_x_139:
[----:B------:R-:W-:Y:S05]  /*5750*/  BSYNC B1 ;  /* 0x0000000000017941 */ /* 0x000fea0003800000 */
.L_x_138:
        /* <DEDUP_REMOVED lines=12> */
.L_x_141:
[----:B------:R-:W-:Y:S05]  /*5820*/  BSYNC B1 ;  /* 0x0000000000017941 */ /* 0x000fea0003800000 */
.L_x_140:
        /* <DEDUP_REMOVED lines=12> */
.L_x_143:
[----:B------:R-:W-:Y:S05]  /*58f0*/  BSYNC B1 ;  /* 0x0000000000017941 */ /* 0x000fea0003800000 */
.L_x_142:
        /* <DEDUP_REMOVED lines=12> */
.L_x_145:
[----:B------:R-:W-:Y:S05]  /*59c0*/  BSYNC B1 ;  /* 0x0000000000017941 */ /* 0x000fea0003800000 */
.L_x_144:
        /* <DEDUP_REMOVED lines=12> */
.L_x_147:
[----:B------:R-:W-:Y:S05]  /*5a90*/  BSYNC B1 ;  /* 0x0000000000017941 */ /* 0x000fea0003800000 */
.L_x_146:
        /* <DEDUP_REMOVED lines=12> */
.L_x_149:
[----:B------:R-:W-:Y:S05]  /*5b60*/  BSYNC B1 ;  /* 0x0000000000017941 */ /* 0x000fea0003800000 */
.L_x_148:
        /* <DEDUP_REMOVED lines=12> */
.L_x_151:
[----:B------:R-:W-:Y:S05]  /*5c30*/  BSYNC B1 ;  /* 0x0000000000017941 */ /* 0x000fea0003800000 */
.L_x_150:
        /* <DEDUP_REMOVED lines=12> */
.L_x_153:
[----:B------:R-:W-:Y:S05]  /*5d00*/  BSYNC B1 ;  /* 0x0000000000017941 */ /* 0x000fea0003800000 */
.L_x_152:
        /* <DEDUP_REMOVED lines=12> */
.L_x_155:
[----:B------:R-:W-:Y:S05]  /*5dd0*/  BSYNC B1 ;  /* 0x0000000000017941 */ /* 0x000fea0003800000 */
.L_x_154:
[----:B-1---5:R-:W-:Y:S01]  /*5de0*/  IMAD.U32 R91, R154, 0x10000, RZ ;  /* 0x000100009a5b7824 */ /* 0x022fe200078e00ff */
[----:B------:R-:W-:Y:S01]  /*5df0*/  ISETP.GT.AND P1, PT, R0, 0x79, P0 ;  /* 0x000000790000780c */ /* 0x000fe20000724270 */
[----:B------:R-:W-:Y:S01]  /*5e00*/  @P2 IMAD.MOV.U32 R8, RZ, RZ, R170 ;  /* 0x000000ffff082224 */ /* 0x000fe200078e00aa */
[----:B------:R-:W-:Y:S01]  /*5e10*/  IADD3 R157, P0, R157, 0x80, RZ ;  /* 0x000000809d9d7810 */ /* 0x000fe20007f1e0ff */
[----:B------:R-:W-:Y:S01]  /*5e20*/  FMUL R91, R91, R156 ;  /* 0x0000009c5b5b7220 */ /* 0x000fe20000400000 */
[----:B------:R-:W-:Y:S03]  /*5e30*/  BSSY B1, `(.L_x_156) ;  /* 0x0000009000017945 */ /* 0x000fe60003800000 */
[----:B------:R-:W-:-:S05]  /*5e40*/  FFMA R91, R150, R155, R91 ;  /* 0x0000009b965b7223 */ /* 0x000fca000000005b */
[----:B------:R-:W-:-:S04]  /*5e50*/  F2FP.BF16.F32.PACK_AB R91, RZ, R91 ;  /* 0x0000005bff5b723e */ /* 0x000fc800000010ff */
[----:B------:R-:W-:Y:S01]  /*5e60*/  PRMT R90, R91, 0x7610, R90 ;  /* 0x000076105b5a7816 */ /* 0x000fe2000000005a */
[----:B------:R-:W-:Y:S02]  /*5e70*/  IMAD.X R91, RZ, RZ, R9, P0 ;  /* 0x000000ffff5b7224 */ /* 0x000fe400000e0609 */
[----:B------:R-:W-:-:S05]  /*5e80*/  @P2 IMAD.MOV.U32 R9, RZ, RZ, R171 ;  /* 0x000000ffff092224 */ /* 0x000fca00078e00ab */
[----:B------:R1:W-:Y:S01]  /*5e90*/  @P2 STG.E.U16 desc[UR36][R8.64+0xf0], R90 ;  /* 0x0000f05a08002986 */ /* 0x0003e2000c101524 */
[----:B------:R-:W-:Y:S05]  /*5ea0*/  @!P1 BRA `(.L_x_157) ;  /* 0x0000000000049947 */ /* 0x000fea0003800000 */
[----:B------:R0:W5:Y:S02]  /*5eb0*/  LDG.E.LTC128B.U16 R154, desc[UR36][R88.64+0xf2] ;  /* 0x0000f224589a7981 */ /* 0x000164000c1e1520 */
.L_x_157:
[----:B------:R-:W-:Y:S05]  /*5ec0*/  BSYNC B1 ;  /* 0x0000000000017941 */ /* 0x000fea0003800000 */
.L_x_156:
[----:B-1---5:R-:W-:Y:S01]  /*5ed0*/  IMAD.U32 R9, R154, 0x10000, RZ ;  /* 0x000100009a097824 */ /* 0x022fe200078e00ff */
[----:B------:R-:W-:Y:S01]  /*5ee0*/  ISETP.GT.AND P0, PT, R3, 0x80, PT ;  /* 0x000000800300780c */ /* 0x000fe20003f04270 */
[----:B------:R-:W-:Y:S02]  /*5ef0*/  IMAD R8, R91, R14, RZ ;  /* 0x0000000e5b087224 */ /* 0x000fe400078e02ff */
[----:B0-2---:R-:W-:Y:S01]  /*5f00*/  FMUL R88, R9, R156 ;  /* 0x0000009c09587220 */ /* 0x005fe20000400000 */
[----:B------:R-:W-:Y:S01]  /*5f10*/  ISETP.GT.AND P3, PT, R0, RZ, P0 ;  /* 0x000000ff0000720c */ /* 0x000fe20000764270 */
[C---:B------:R-:W-:Y:S02]  /*5f20*/  IMAD R97, R157.reuse, R15, R8 ;  /* 0x0000000f9d617224 */ /* 0x040fe400078e0208 */
[----:B------:R-:W-:-:S04]  /*5f30*/  IMAD.WIDE.U32 R8, R157, R14, R158 ;  /* 0x0000000e9d087225 */ /* 0x000fc800078e009e */
[----:B------:R-:W-:Y:S01]  /*5f40*/  FFMA R151, R151, R155, R88 ;  /* 0x0000009b97977223 */ /* 0x000fe20000000058 */
[----:B------:R-:W-:Y:S01]  /*5f50*/  IMAD.IADD R9, R9, 0x1, R97 ;  /* 0x0000000109097824 */ /* 0x000fe200078e0261 */
[----:B------:R-:W-:-:S03]  /*5f60*/  LEA R88, P2, R8, R10, 0x1 ;  /* 0x0000000a08587211 */ /* 0x000fc600078408ff */
[----:B------:R-:W-:Y:S02]  /*5f70*/  F2FP.BF16.F32.PACK_AB R151, RZ, R151 ;  /* 0x00000097ff97723e */ /* 0x000fe400000010ff */
[----:B------:R-:W-:-:S03]  /*5f80*/  LEA.HI.X R89, R8, R11, R9, 0x1, P2 ;  /* 0x0000000b08597211 */ /* 0x000fc600010f0c09 */
[----:B------:R0:W-:Y:S04]  /*5f90*/  @P1 STG.E.U16 desc[UR36][R170.64+0xf2], R151 ;  /* 0x0000f297aa001986 */ /* 0x0001e8000c101524 */
[----:B------:R-:W2:Y:S01]  /*5fa0*/  @P3 LDG.E.LTC128B.U16 R154, desc[UR36][R88.64] ;  /* 0x00000024589a3981 */ /* 0x000ea2000c1e1520 */
[----:B------:R-:W-:Y:S01]  /*5fb0*/  IMAD.WIDE.U32 R8, R157, R14, R6 ;  /* 0x0000000e9d087225 */ /* 0x000fe200078e0006 */
[----:B------:R-:W-:Y:S01]  /*5fc0*/  SHF.L.U64.HI R95, R4, 0x8, R5 ;  /* 0x00000008045f7819 */ /* 0x000fe20000010205 */
[----:B------:R-:W-:Y:S01]  /*5fd0*/  BSSY B1, `(.L_x_158) ;  /* 0x0000011000017945 */ /* 0x000fe20003800000 */
[----:B------:R-:W-:Y:S01]  /*5fe0*/  ISETP.GT.AND P2, PT, R0, 0x1, P0 ;  /* 0x000000010000780c */ /* 0x000fe20000744270 */
[----:B------:R-:W-:Y:S01]  /*5ff0*/  IMAD.SHL.U32 R93, R4, 0x100, RZ ;  /* 0x00000100045d7824 */ /* 0x000fe200078e00ff */
[----:B------:R-:W-:-:S03]  /*6000*/  IADD3 R9, R97, R9, RZ ;  /* 0x0000000961097210 */ /* 0x000fc60007ffe0ff */
[----:B------:R-:W-:Y:S01]  /*6010*/  IMAD.WIDE.U32 R90, R23, R12, R8 ;  /* 0x0000000c175a7225 */ /* 0x000fe200078e0008 */
[----:B------:R-:W-:-:S03]  /*6020*/  IADD3 R8, P1, R93, R160, RZ ;  /* 0x000000a05d087210 */ /* 0x000fc60007f3e0ff */
[----:B------:R-:W-:Y:S01]  /*6030*/  IMAD.IADD R5, R13, 0x1, R91 ;  /* 0x000000010d057824 */ /* 0x000fe200078e025b */
[----:B------:R-:W-:Y:S01]  /*6040*/  LEA R4, P4, R90, R10, 0x1 ;  /* 0x0000000a5a047211 */ /* 0x000fe200078808ff */
[----:B------:R-:W-:-:S03]  /*6050*/  IMAD.X R9, R95, 0x1, R161, P1 ;  /* 0x000000015f097824 */ /* 0x000fc600008e06a1 */
[----:B------:R-:W-:Y:S01]  /*6060*/  LEA.HI.X R5, R90, R11, R5, 0x1, P4 ;  /* 0x0000000b5a057211 */ /* 0x000fe200020f0c05 */
[----:B--2---:R-:W-:-:S04]  /*6070*/  IMAD.U32 R15, R154, 0x10000, RZ ;  /* 0x000100009a0f7824 */ /* 0x004fc800078e00ff */
[----:B------:R-:W-:-:S04]  /*6080*/  FMUL R15, R15, R156 ;  /* 0x0000009c0f0f7220 */ /* 0x000fc80000400000 */
[----:B------:R-:W-:-:S05]  /*6090*/  FFMA R15, R24, R155, R15 ;  /* 0x0000009b180f7223 */ /* 0x000fca000000000f */
[----:B------:R-:W-:-:S05]  /*60a0*/  F2FP.BF16.F32.PACK_AB R15, RZ, R15 ;  /* 0x0000000fff0f723e */ /* 0x000fca00000010ff */
[----:B------:R0:W-:Y:S01]  /*60b0*/  @P3 STG.E.U16 desc[UR36][R8.64], R15 ;  /* 0x0000000f08003986 */ /* 0x0001e2000c101524 */
[----:B------:R-:W-:Y:S05]  /*60c0*/  @!P2 BRA `(.L_x_159) ;  /* 0x000000000004a947 */ /* 0x000fea0003800000 */
[----:B------:R1:W5:Y:S02]  /*60d0*/  LDG.E.LTC128B.U16 R154, desc[UR36][R4.64+0x2] ;  /* 0x00000224049a7981 */ /* 0x000364000c1e1520 */
.L_x_159:
[----:B------:R-:W-:Y:S05]  /*60e0*/  BSYNC B1 ;  /* 0x0000000000017941 */ /* 0x000fea0003800000 */
.L_x_158:
[----:B0----5:R-:W-:Y:S01]  /*60f0*/  IMAD.U32 R15, R154, 0x10000, RZ ;  /* 0x000100009a0f7824 */ /* 0x021fe200078e00ff */
[----:B------:R-:W-:Y:S01]  /*6100*/  ISETP.GT.AND P1, PT, R3, 0x88, PT ;  /* 0x000000880300780c */ /* 0x000fe20003f24270 */
[----:B------:R-:W-:Y:S02]  /*6110*/  BSSY B1, `(.L_x_160) ;  /* 0x000000f000017945 */ /* 0x000fe40003800000 */
[----:B------:R-:W-:Y:S01]  /*6120*/  FMUL R24, R15, R156 ;  /* 0x0000009c0f187220 */ /* 0x000fe20000400000 */
[----:B------:R-:W-:Y:S01]  /*6130*/  IMAD.WIDE.U32 R14, R157, R14, R164 ;  /* 0x0000000e9d0e7225 */ /* 0x000fe200078e00a4 */
[----:B------:R-:W-:-:S03]  /*6140*/  ISETP.GT.AND P3, PT, R0, RZ, P1 ;  /* 0x000000ff0000720c */ /* 0x000fc60000f64270 */
[----:B------:R-:W-:Y:S01]  /*6150*/  FFMA R24, R25, R155, R24 ;  /* 0x0000009b19187223 */ /* 0x000fe20000000018 */
[----:B------:R-:W-:Y:S01]  /*6160*/  IMAD.IADD R97, R97, 0x1, R15 ;  /* 0x0000000161617824 */ /* 0x000fe200078e020f */
[-C--:B------:R-:W-:Y:S02]  /*6170*/  IADD3 R21, P5, R20, R14.reuse, RZ ;  /* 0x0000000e14157210 */ /* 0x080fe40007fbe0ff */
[----:B------:R-:W-:Y:S02]  /*6180*/  IADD3 R20, P4, R6, R14, RZ ;  /* 0x0000000e06147210 */ /* 0x000fe40007f9e0ff */
[----:B------:R-:W-:Y:S01]  /*6190*/  F2FP.BF16.F32.PACK_AB R24, RZ, R24 ;  /* 0x00000018ff18723e */ /* 0x000fe200000010ff */
[----:B------:R-:W-:Y:S01]  /*61a0*/  IMAD.X R158, R97, 0x1, R159, P5 ;  /* 0x00000001619e7824 */ /* 0x000fe200028e069f */
[----:B------:R-:W-:-:S03]  /*61b0*/  LEA R14, P5, R21, R10, 0x1 ;  /* 0x0000000a150e7211 */ /* 0x000fc600078a08ff */
[----:B------:R0:W-:Y:S01]  /*61c0*/  @P2 STG.E.U16 desc[UR36][R8.64+0x2], R24 ;  /* 0x0000021808002986 */ /* 0x0001e2000c101524 */
[----:B------:R-:W-:Y:S01]  /*61d0*/  LEA.HI.X R15, R21, R11, R158, 0x1, P5 ;  /* 0x0000000b150f7211 */ /* 0x000fe200028f0c9e */
[----:B------:R-:W-:Y:S08]  /*61e0*/  @!P3 BRA `(.L_x_161) ;  /* 0x000000000004b947 */ /* 0x000ff00003800000 */
[----:B------:R2:W5:Y:S02]  /*61f0*/  LDG.E.LTC128B.U16 R154, desc[UR36][R14.64] ;  /* 0x000000240e9a7981 */ /* 0x000564000c1e1520 */
.L_x_161:
[----:B------:R-:W-:Y:S05]  /*6200*/  BSYNC B1 ;  /* 0x0000000000017941 */ /* 0x000fea0003800000 */
.L_x_160:
[----:B-----5:R-:W-:Y:S01]  /*6210*/  IMAD.U32 R3, R154, 0x10000, RZ ;  /* 0x000100009a037824 */ /* 0x020fe200078e00ff */
[----:B------:R-:W-:Y:S01]  /*6220*/  ISETP.GT.AND P2, PT, R0, 0x1, P1 ;  /* 0x000000010000780c */ /* 0x000fe20000f44270 */
[----:B------:R-:W-:Y:S01]  /*6230*/  IMAD.X R21, R7, 0x1, R97, P4 ;  /* 0x0000000107157824 */ /* 0x000fe200020e0661 */
[----:B------:R-:W-:Y:S01]  /*6240*/  IADD3 R6, P4, R8, R167, RZ ;  /* 0x000000a708067210 */ /* 0x000fe20007f9e0ff */
[----:B------:R-:W-:Y:S01]  /*6250*/  FMUL R3, R3, R156 ;  /* 0x0000009c03037220 */ /* 0x000fe20000400000 */
[----:B------:R-:W-:Y:S01]  /*6260*/  BSSY B1, `(.L_x_162) ;  /* 0x000000b000017945 */ /* 0x000fe20003800000 */
[----:B--2---:R-:W-:-:S04]  /*6270*/  IMAD.WIDE.U32 R14, R23, R12, R20 ;  /* 0x0000000c170e7225 */ /* 0x004fc800078e0014 */
[----:B------:R-:W-:Y:S01]  /*6280*/  FFMA R3, R26, R155, R3 ;  /* 0x0000009b1a037223 */ /* 0x000fe20000000003 */
[----:B------:R-:W-:Y:S01]  /*6290*/  IMAD.X R7, R9, 0x1, R169, P4 ;  /* 0x0000000109077824 */ /* 0x000fe200020e06a9 */
[----:B------:R-:W-:Y:S01]  /*62a0*/  LEA R10, P5, R14, R10, 0x1 ;  /* 0x0000000a0e0a7211 */ /* 0x000fe200078a08ff */
[----:B------:R-:W-:Y:S02]  /*62b0*/  IMAD.IADD R13, R13, 0x1, R15 ;  /* 0x000000010d0d7824 */ /* 0x000fe400078e020f */
[----:B------:R-:W-:-:S03]  /*62c0*/  F2FP.BF16.F32.PACK_AB R3, RZ, R3 ;  /* 0x00000003ff03723e */ /* 0x000fc600000010ff */
[----:B------:R-:W-:Y:S02]  /*62d0*/  LEA.HI.X R11, R14, R11, R13, 0x1, P5 ;  /* 0x0000000b0e0b7211 */ /* 0x000fe400028f0c0d */
[----:B------:R2:W-:Y:S01]  /*62e0*/  @P3 STG.E.U16 desc[UR36][R6.64], R3 ;  /* 0x0000000306003986 */ /* 0x0005e2000c101524 */
[----:B------:R-:W-:Y:S05]  /*62f0*/  @!P2 BRA `(.L_x_163) ;  /* 0x000000000004a947 */ /* 0x000fea0003800000 */
[----:B------:R0:W5:Y:S02]  /*6300*/  LDG.E.LTC128B.U16 R154, desc[UR36][R10.64+0x2] ;  /* 0x000002240a9a7981 */ /* 0x000164000c1e1520 */
.L_x_163:
[----:B------:R-:W-:Y:S05]  /*6310*/  BSYNC B1 ;  /* 0x0000000000017941 */ /* 0x000fea0003800000 */
.L_x_162:
[----:B--2--5:R-:W-:Y:S01]  /*6320*/  IMAD.U32 R3, R154, 0x10000, RZ ;  /* 0x000100009a037824 */ /* 0x024fe200078e00ff */
[----:B------:R-:W-:Y:S01]  /*6330*/  ISETP.GT.AND P3, PT, R0, 0x8, P0 ;  /* 0x000000080000780c */ /* 0x000fe20000764270 */
[----:B------:R-:W-:Y:S02]  /*6340*/  BSSY B1, `(.L_x_164) ;  /* 0x0000007000017945 */ /* 0x000fe40003800000 */
[----:B------:R-:W-:-:S04]  /*6350*/  FMUL R12, R3, R156 ;  /* 0x0000009c030c7220 */ /* 0x000fc80000400000 */
[----:B------:R-:W-:-:S05]  /*6360*/  FFMA R12, R27, R155, R12 ;  /* 0x0000009b1b0c7223 */ /* 0x000fca000000000c */
[----:B------:R-:W-:-:S05]  /*6370*/  F2FP.BF16.F32.PACK_AB R12, RZ, R12 ;  /* 0x0000000cff0c723e */ /* 0x000fca00000010ff */
[----:B------:R2:W-:Y:S01]  /*6380*/  @P2 STG.E.U16 desc[UR36][R6.64+0x2], R12 ;  /* 0x0000020c06002986 */ /* 0x0005e2000c101524 */
[----:B------:R-:W-:Y:S05]  /*6390*/  @!P3 BRA `(.L_x_165) ;  /* 0x000000000004b947 */ /* 0x000fea0003800000 */
[----:B------:R0:W5:Y:S02]  /*63a0*/  LDG.E.LTC128B.U16 R154, desc[UR36][R4.64+0x10] ;  /* 0x00001024049a7981 */ /* 0x000164000c1e1520 */
.L_x_165:
[----:B------:R-:W-:Y:S05]  /*63b0*/  BSYNC B1 ;  /* 0x0000000000017941 */ /* 0x000fea0003800000 */
.L_x_164:
[----:B-----5:R-:W-:Y:S01]  /*63c0*/  SHF.L.U32 R3, R154, 0x10, RZ ;  /* 0x000000109a037819 */ /* 0x020fe200000006ff */
[----:B--2---:R-:W-:Y:S01]  /*63d0*/  IMAD.MOV.U32 R6, RZ, RZ, R8 ;  /* 0x000000ffff067224 */ /* 0x004fe200078e0008 */
[----:B------:R-:W-:Y:S01]  /*63e0*/  ISETP.GT.AND P2, PT, R0, 0x9, P0 ;  /* 0x000000090000780c */ /* 0x000fe20000744270 */
[----:B------:R-:W-:Y:S01]  /*63f0*/  IMAD.MOV.U32 R7, RZ, RZ, R9 ;  /* 0x000000ffff077224 */ /* 0x000fe200078e0009 */
[----:B------:R-:W-:Y:S01]  /*6400*/  BSSY B1, `(.L_x_166) ;  /* 0x0000007000017945 */ /* 0x000fe20003800000 */
[----:B------:R-:W-:-:S04]  /*6410*/  FMUL R3, R3, R156 ;  /* 0x0000009c03037220 */ /* 0x000fc80000400000 */
[----:B------:R-:W-:-:S05]  /*6420*/  FFMA R3, R28, R155, R3 ;  /* 0x0000009b1c037223 */ /* 0x000fca0000000003 */
[----:B------:R-:W-:-:S05]  /*6430*/  F2FP.BF16.F32.PACK_AB R3, RZ, R3 ;  /* 0x00000003ff03723e */ /* 0x000fca00000010ff */
[----:B------:R2:W-:Y:S01]  /*6440*/  @P3 STG.E.U16 desc[UR36][R6.64+0x10], R3 ;  /* 0x0000100306003986 */ /* 0x0005e2000c101524 */
[----:B------:R-:W-:Y:S05]  /*6450*/  @!P2 BRA `(.L_x_167) ;  /* 0x000000000004a947 */ /* 0x000fea0003800000 */
[----:B------:R0:W5:Y:S02]  /*6460*/  LDG.E.LTC128B.U16 R154, desc[UR36][R4.64+0x12] ;  /* 0x00001224049a7981 */ /* 0x000164000c1e1520 */
.L_x_167:
[----:B------:R-:W-:Y:S05]  /*6470*/  BSYNC B1 ;  /* 0x0000000000017941 */ /* 0x000fea0003800000 */
.L_x_166:
        /* <DEDUP_REMOVED lines=9> */
.L_x_169:
[----:B------:R-:W-:Y:S05]  /*6510*/  BSYNC B1 ;  /* 0x0000000000017941 */ /* 0x000fea0003800000 */
.L_x_168:
[----:B-----5:R-:W-:Y:S01]  /*6520*/  IMAD.U32 R3, R154, 0x10000, RZ ;  /* 0x000100009a037824 */ /* 0x020fe200078e00ff */
[----:B0-----:R-:W-:Y:S01]  /*6530*/  IADD3 R8, P3, R167, R8, RZ ;  /* 0x00000008a7087210 */ /* 0x001fe20007f7e0ff */
[----:B------:R-:W-:Y:S01]  /*6540*/  BSSY B1, `(.L_x_170) ;  /* 0x0000009000017945 */ /* 0x000fe20003800000 */
[----:B------:R-:W-:Y:S01]  /*6550*/  ISETP.GT.AND P2, PT, R0, 0x9, P1 ;  /* 0x000000090000780c */ /* 0x000fe20000f44270 */
[----:B------:R-:W-:Y:S02]  /*6560*/  FMUL R3, R3, R156 ;  /* 0x0000009c03037220 */ /* 0x000fe40000400000 */
[----:B------:R-:W-:Y:S02]  /*6570*/  IMAD.X R9, R169, 0x1, R9, P3 ;  /* 0x00000001a9097824 */ /* 0x000fe400018e0609 */
[----:B------:R-:W-:-:S05]  /*6580*/  FFMA R3, R30, R155, R3 ;  /* 0x0000009b1e037223 */ /* 0x000fca0000000003 */
[----:B------:R-:W-:-:S05]  /*6590*/  F2FP.BF16.F32.PACK_AB R3, RZ, R3 ;  /* 0x00000003ff03723e */ /* 0x000fca00000010ff */
[----:B------:R0:W-:Y:S01]  /*65a0*/  @P4 STG.E.U16 desc[UR36][R8.64+0x10], R3 ;  /* 0x0000100308004986 */ /* 0x0001e2000c101524 */
[----:B------:R-:W-:Y:S05]  /*65b0*/  @!P2 BRA `(.L_x_171) ;  /* 0x000000000004a947 */ /* 0x000fea0003800000 */
[----:B------:R0:W5:Y:S02]  /*65c0*/  LDG.E.LTC128B.U16 R154, desc[UR36][R10.64+0x12] ;  /* 0x000012240a9a7981 */ /* 0x000164000c1e1520 */
.L_x_171:
[----:B------:R-:W-:Y:S05]  /*65d0*/  BSYNC B1 ;  /* 0x0000000000017941 */ /* 0x000fea0003800000 */
.L_x_170:
[----:B0----5:R-:W-:Y:S01]  /*65e0*/  IMAD.U32 R3, R154, 0x10000, RZ ;  /* 0x000100009a037824 */ /* 0x021fe200078e00ff */
[----:B------:R-:W-:Y:S01]  /*65f0*/  ISETP.GT.AND P3, PT, R0, 0x10, P0 ;  /* 0x000000100000780c */ /* 0x000fe20000764270 */
[----:B------:R-:W-:Y:S02]  /*6600*/  BSSY B1, `(.L_x_172) ;  /* 0x0000009000017945 */ /* 0x000fe40003800000 */
[----:B------:R-:W-:-:S04]  /*6610*/  FMUL R8, R3, R156 ;  /* 0x0000009c03087220 */ /* 0x000fc80000400000 */
[----:B------:R-:W-:Y:S01]  /*6620*/  FFMA R31, R31, R155, R8 ;  /* 0x0000009b1f1f7223 */ /* 0x000fe20000000008 */
[----:B------:R-:W-:-:S04]  /*6630*/  IADD3 R8, P4, P5, R167, R160, R93 ;  /* 0x000000a0a7087210 */ /* 0x000fc80007d9e05d */
[----:B------:R-:W-:Y:S02]  /*6640*/  F2FP.BF16.F32.PACK_AB R31, RZ, R31 ;  /* 0x0000001fff1f723e */ /* 0x000fe400000010ff */
[----:B------:R-:W-:-:S05]  /*6650*/  IADD3.X R9, R169, R161, R95, P4, P5 ;  /* 0x000000a1a9097210 */ /* 0x000fca00027ea45f */
[----:B------:R0:W-:Y:S01]  /*6660*/  @P2 STG.E.U16 desc[UR36][R8.64+0x12], R31 ;  /* 0x0000121f08002986 */ /* 0x0001e2000c101524 */
[----:B------:R-:W-:Y:S05]  /*6670*/  @!P3 BRA `(.L_x_173) ;  /* 0x000000000004b947 */ /* 0x000fea0003800000 */
[----:B------:R0:W5:Y:S02]  /*6680*/  LDG.E.LTC128B.U16 R154, desc[UR36][R4.64+0x20] ;  /* 0x00002024049a7981 */ /* 0x000164000c1e1520 */
.L_x_173:
[----:B------:R-:W-:Y:S05]  /*6690*/  BSYNC B1 ;  /* 0x0000000000017941 */ /* 0x000fea0003800000 */
.L_x_172:
[----:B-----5:R-:W-:Y:S01]  /*66a0*/  IMAD.U32 R3, R154, 0x10000, RZ ;  /* 0x000100009a037824 */ /* 0x020fe200078e00ff */
        /* <DEDUP_REMOVED lines=8> */
.L_x_175:
[----:B------:R-:W-:Y:S05]  /*6730*/  BSYNC B1 ;  /* 0x0000000000017941 */ /* 0x000fea0003800000 */
.L_x_174:
[----:B0----5:R-:W-:Y:S01]  /*6740*/  IMAD.U32 R3, R154, 0x10000, RZ ;  /* 0x000100009a037824 */ /* 0x021fe200078e00ff */
[----:B------:R-:W-:Y:S01]  /*6750*/  ISETP.GT.AND P3, PT, R0, 0x10, P1 ;  /* 0x000000100000780c */ /* 0x000fe20000f64270 */
[----:B------:R-:W-:Y:S02]  /*6760*/  BSSY B1, `(.L_x_176) ;  /* 0x0000007000017945 */ /* 0x000fe40003800000 */
[----:B--2---:R-:W-:-:S04]  /*6770*/  FMUL R12, R3, R156 ;  /* 0x0000009c030c7220 */ /* 0x004fc80000400000 */
[----:B------:R-:W-:-:S05]  /*6780*/  FFMA R12, R33, R155, R12 ;  /* 0x0000009b210c7223 */ /* 0x000fca000000000c */
[----:B------:R-:W-:-:S05]  /*6790*/  F2FP.BF16.F32.PACK_AB R12, RZ, R12 ;  /* 0x0000000cff0c723e */ /* 0x000fca00000010ff */
[----:B------:R0:W-:Y:S01]  /*67a0*/  @P2 STG.E.U16 desc[UR36][R6.64+0x22], R12 ;  /* 0x0000220c06002986 */ /* 0x0001e2000c101524 */
[----:B------:R-:W-:Y:S05]  /*67b0*/  @!P3 BRA `(.L_x_177) ;  /* 0x000000000004b947 */ /* 0x000fea0003800000 */
[----:B------:R2:W5:Y:S02]  /*67c0*/  LDG.E.LTC128B.U16 R154, desc[UR36][R10.64+0x20] ;  /* 0x000020240a9a7981 */ /* 0x000564000c1e1520 */
.L_x_177:
[----:B------:R-:W-:Y:S05]  /*67d0*/  BSYNC B1 ;  /* 0x0000000000017941 */ /* 0x000fea0003800000 */
.L_x_176:
        /* <DEDUP_REMOVED lines=9> */
.L_x_179:
[----:B------:R-:W-:Y:S05]  /*6870*/  BSYNC B1 ;  /* 0x0000000000017941 */ /* 0x000fea0003800000 */
.L_x_178:
[----:B0----5:R-:W-:Y:S01]  /*6880*/  IMAD.U32 R3, R154, 0x10000, RZ ;  /* 0x000100009a037824 */ /* 0x021fe200078e00ff */
        /* <DEDUP_REMOVED lines=8> */
.L_x_181:
[----:B------:R-:W-:Y:S05]  /*6910*/  BSYNC B1 ;  /* 0x0000000000017941 */ /* 0x000fea0003800000 */
.L_x_180:
        /* <DEDUP_REMOVED lines=9> */
.L_x_183:
[----:B------:R-:W-:Y:S05]  /*69b0*/  BSYNC B1 ;  /* 0x0000000000017941 */ /* 0x000fea0003800000 */
.L_x_182:
[----:B0----5:R-:W-:Y:S01]  /*69c0*/  SHF.L.U32 R3, R154, 0x10, RZ ;  /* 0x000000109a037819 */ /* 0x021fe200000006ff */
[----:B------:R-:W-:Y:S01]  /*69d0*/  BSSY B1, `(.L_x_184) ;  /* 0x0000008000017945 */ /* 0x000fe20003800000 */
[----:B------:R-:W-:-:S03]  /*69e0*/  ISETP.GT.AND P3, PT, R0, 0x18, P1 ;  /* 0x000000180000780c */ /* 0x000fc60000f64270 */
[----:B------:R-:W-:-:S04]  /*69f0*/  FMUL R12, R3, R156 ;  /* 0x0000009c030c7220 */ /* 0x000fc80000400000 */
[----:B------:R-:W-:-:S05]  /*6a00*/  FFMA R12, R37, R155, R12 ;  /* 0x0000009b250c7223 */ /* 0x000fca000000000c */
[----:B------:R-:W-:-:S05]  /*6a10*/  F2FP.BF16.F32.PACK_AB R12, RZ, R12 ;  /* 0x0000000cff0c723e */ /* 0x000fca00000010ff */
[----:B------:R0:W-:Y:S01]  /*6a20*/  @P2 STG.E.U16 desc[UR36][R6.64+0x32], R12 ;  /* 0x0000320c06002986 */ /* 0x0001e2000c101524 */
[----:B------:R-:W-:Y:S05]  /*6a30*/  @!P3 BRA `(.L_x_185) ;  /* 0x000000000004b947 */ /* 0x000fea0003800000 */
[----:B------:R0:W5:Y:S02]  /*6a40*/  LDG.E.LTC128B.U16 R154, desc[UR36][R10.64+0x30] ;  /* 0x000030240a9a7981 */ /* 0x000164000c1e1520 */
.L_x_185:
[----:B------:R-:W-:Y:S05]  /*6a50*/  BSYNC B1 ;  /* 0x0000000000017941 */ /* 0x000fea0003800000 */
.L_x_184:
        /* <DEDUP_REMOVED lines=9> */
.L_x_187:
[----:B------:R-:W-:Y:S05]  /*6af0*/  BSYNC B1 ;  /* 0x0000000000017941 */ /* 0x000fea0003800000 */
.L_x_186:
        /* <DEDUP_REMOVED lines=9> */
.L_x_189:
[----:B------:R-:W-:Y:S05]  /*6b90*/  BSYNC B1 ;  /* 0x0000000000017941 */ /* 0x000fea0003800000 */
.L_x_188:
        /* <DEDUP_REMOVED lines=9> */
.L_x_191:
[----:B------:R-:W-:Y:S05]  /*6c30*/  BSYNC B1 ;  /* 0x0000000000017941 */ /* 0x000fea0003800000 */
.L_x_190:
        /* <DEDUP_REMOVED lines=9> */
.L_x_193:
[----:B------:R-:W-:Y:S05]  /*6cd0*/  BSYNC B1 ;  /* 0x0000000000017941 */ /* 0x000fea0003800000 */
.L_x_192:
        /* <DEDUP_REMOVED lines=9> */
.L_x_195:
[----:B------:R-:W-:Y:S05]  /*6d70*/  BSYNC B1 ;  /* 0x0000000000017941 */ /* 0x000fea0003800000 */
.L_x_194:
        /* <DEDUP_REMOVED lines=9> */
.L_x_197:
[----:B------:R-:W-:Y:S05]  /*6e10*/  BSYNC B1 ;  /* 0x0000000000017941 */ /* 0x000fea0003800000 */
.L_x_196:
        /* <DEDUP_REMOVED lines=9> */
.L_x_199:
[----:B------:R-:W-:Y:S05]  /*6eb0*/  BSYNC B1 ;  /* 0x0000000000017941 */ /* 0x000fea0003800000 */
.L_x_198:
        /* <DEDUP_REMOVED lines=9> */
.L_x_201:
[----:B------:R-:W-:Y:S05]  /*6f50*/  BSYNC B1 ;  /* 0x0000000000017941 */ /* 0x000fea0003800000 */
.L_x_200:
        /* <DEDUP_REMOVED lines=9> */
.L_x_203:
[----:B------:R-:W-:Y:S05]  /*6ff0*/  BSYNC B1 ;  /* 0x0000000000017941 */ /* 0x000fea0003800000 */
.L_x_202:
        /* <DEDUP_REMOVED lines=9> */
.L_x_205:
[----:B------:R-:W-:Y:S05]  /*7090*/  BSYNC B1 ;  /* 0x0000000000017941 */ /* 0x000fea0003800000 */
.L_x_204:
        /* <DEDUP_REMOVED lines=9> */
.L_x_207:
[----:B------:R-:W-:Y:S05]  /*7130*/  BSYNC B1 ;  /* 0x0000000000017941 */ /* 0x000fea0003800000 */
.L_x_206:
        /* <DEDUP_REMOVED lines=9> */
.L_x_209:
[----:B------:R-:W-:Y:S05]  /*71d0*/  BSYNC B1 ;  /* 0x0000000000017941 */ /* 0x000fea0003800000 */
.L_x_208:
        /* <DEDUP_REMOVED lines=9> */
.L_x_211:
[----:B------:R-:W-:Y:S05]  /*7270*/  BSYNC B1 ;  /* 0x0000000000017941 */ /* 0x000fea0003800000 */
.L_x_210:
        /* <DEDUP_REMOVED lines=9> */
.L_x_213:
[----:B------:R-:W-:Y:S05]  /*7310*/  BSYNC B1 ;  /* 0x0000000000017941 */ /* 0x000fea0003800000 */
.L_x_212:
        /* <DEDUP_REMOVED lines=9> */
.L_x_215:
[----:B------:R-:W-:Y:S05]  /*73b0*/  BSYNC B1 ;  /* 0x0000000000017941 */ /* 0x000fea0003800000 */
.L_x_214:
        /* <DEDUP_REMOVED lines=9> */
.L_x_217:
[----:B------:R-:W-:Y:S05]  /*7450*/  BSYNC B1 ;  /* 0x0000000000017941 */ /* 0x000fea0003800000 */
.L_x_216:
        /* <DEDUP_REMOVED lines=9> */
.L_x_219:
[----:B------:R-:W-:Y:S05]  /*74f0*/  BSYNC B1 ;  /* 0x0000000000017941 */ /* 0x000fea0003800000 */
.L_x_218:
        /* <DEDUP_REMOVED lines=9> */
.L_x_221:
[----:B------:R-:W-:Y:S05]  /*7590*/  BSYNC B1 ;  /* 0x0000000000017941 */ /* 0x000fea0003800000 */
.L_x_220:
        /* <DEDUP_REMOVED lines=9> */
.L_x_223:
[----:B------:R-:W-:Y:S05]  /*7630*/  BSYNC B1 ;  /* 0x0000000000017941 */ /* 0x000fea0003800000 */
.L_x_222:
        /* <DEDUP_REMOVED lines=9> */
.L_x_225:
[----:B------:R-:W-:Y:S05]  /*76d0*/  BSYNC B1 ;  /* 0x0000000000017941 */ /* 0x000fea0003800000 */
.L_x_224:
        /* <DEDUP_REMOVED lines=9> */
.L_x_227:
[----:B------:R-:W-:Y:S05]  /*7770*/  BSYNC B1 ;  /* 0x0000000000017941 */ /* 0x000fea0003800000 */
.L_x_226:
        /* <DEDUP_REMOVED lines=9> */
.L_x_229:
[----:B------:R-:W-:Y:S05]  /*7810*/  BSYNC B1 ;  /* 0x0000000000017941 */ /* 0x000fea0003800000 */
.L_x_228:
        /* <DEDUP_REMOVED lines=9> */
.L_x_231:
[----:B------:R-:W-:Y:S05]  /*78b0*/  BSYNC B1 ;  /* 0x0000000000017941 */ /* 0x000fea0003800000 */
.L_x_230:
        /* <DEDUP_REMOVED lines=9> */
.L_x_233:
[----:B------:R-:W-:Y:S05]  /*7950*/  BSYNC B1 ;  /* 0x0000000000017941 */ /* 0x000fea0003800000 */
.L_x_232:
        /* <DEDUP_REMOVED lines=9> */
.L_x_235:
[----:B------:R-:W-:Y:S05]  /*79f0*/  BSYNC B1 ;  /* 0x0000000000017941 */ /* 0x000fea0003800000 */
.L_x_234:
        /* <DEDUP_REMOVED lines=9> */
.L_x_237:
[----:B------:R-:W-:Y:S05]  /*7a90*/  BSYNC B1 ;  /* 0x0000000000017941 */ /* 0x000fea0003800000 */
.L_x_236:
        /* <DEDUP_REMOVED lines=9> */
.L_x_239:
[----:B------:R-:W-:Y:S05]  /*7b30*/  BSYNC B1 ;  /* 0x0000000000017941 */ /* 0x000fea0003800000 */
.L_x_238:
        /* <DEDUP_REMOVED lines=9> */
.L_x_241:
[----:B------:R-:W-:Y:S05]  /*7bd0*/  BSYNC B1 ;  /* 0x0000000000017941 */ /* 0x000fea0003800000 */
.L_x_240:
        /* <DEDUP_REMOVED lines=9> */
.L_x_243:
[----:B------:R-:W-:Y:S05]  /*7c70*/  BSYNC B1 ;  /* 0x0000000000017941 */ /* 0x000fea0003800000 */
.L_x_242:
        /* <DEDUP_REMOVED lines=9> */
.L_x_245:
[----:B------:R-:W-:Y:S05]  /*7d10*/  BSYNC B1 ;  /* 0x0000000000017941 */ /* 0x000fea0003800000 */
.L_x_244:
        /* <DEDUP_REMOVED lines=9> */
.L_x_247:
[----:B------:R-:W-:Y:S05]  /*7db0*/  BSYNC B1 ;  /* 0x0000000000017941 */ /* 0x000fea0003800000 */
.L_x_246:
        /* <DEDUP_REMOVED lines=9> */
.L_x_249:
[----:B------:R-:W-:Y:S05]  /*7e50*/  BSYNC B1 ;  /* 0x0000000000017941 */ /* 0x000fea0003800000 */
.L_x_248:
        /* <DEDUP_REMOVED lines=9> */
.L_x_251:
[----:B------:R-:W-:Y:S05]  /*7ef0*/  BSYNC B1 ;  /* 0x0000000000017941 */ /* 0x000fea0003800000 */
.L_x_250:
        /* <DEDUP_REMOVED lines=9> */
.L_x_253:
[----:B------:R-:W-:Y:S05]  /*7f90*/  BSYNC B1 ;  /* 0x0000000000017941 */ /* 0x000fea0003800000 */
.L_x_252:
        /* <DEDUP_REMOVED lines=9> */
.L_x_255:
[----:B------:R-:W-:Y:S05]  /*8030*/  BSYNC B1 ;  /* 0x0000000000017941 */ /* 0x000fea0003800000 */
.L_x_254:
        /* <DEDUP_REMOVED lines=9> */
.L_x_257:
[----:B------:R-:W-:Y:S05]  /*80d0*/  BSYNC B1 ;  /* 0x0000000000017941 */ /* 0x000fea0003800000 */
.L_x_256:
        /* <DEDUP_REMOVED lines=9> */
.L_x_259:
[----:B------:R-:W-:Y:S05]  /*8170*/  BSYNC B1 ;  /* 0x0000000000017941 */ /* 0x000fea0003800000 */
.L_x_258:
        /* <DEDUP_REMOVED lines=9> */
.L_x_261:
[----:B------:R-:W-:Y:S05]  /*8210*/  BSYNC B1 ;  /* 0x0000000000017941 */ /* 0x000fea0003800000 */
.L_x_260:
        /* <DEDUP_REMOVED lines=9> */
.L_x_263:
[----:B------:R-:W-:Y:S05]  /*82b0*/  BSYNC B1 ;  /* 0x0000000000017941 */ /* 0x000fea0003800000 */
.L_x_262:
        /* <DEDUP_REMOVED lines=9> */
.L_x_265:
[----:B------:R-:W-:Y:S05]  /*8350*/  BSYNC B1 ;  /* 0x0000000000017941 */ /* 0x000fea0003800000 */
.L_x_264:
        /* <DEDUP_REMOVED lines=9> */
.L_x_267:
[----:B------:R-:W-:Y:S05]  /*83f0*/  BSYNC B1 ;  /* 0x0000000000017941 */ /* 0x000fea0003800000 */
.L_x_266:
        /* <DEDUP_REMOVED lines=9> */
.L_x_269:
[----:B------:R-:W-:Y:S05]  /*8490*/  BSYNC B1 ;  /* 0x0000000000017941 */ /* 0x000fea0003800000 */
.L_x_268:
        /* <DEDUP_REMOVED lines=9> */
.L_x_271:
[----:B------:R-:W-:Y:S05]  /*8530*/  BSYNC B1 ;  /* 0x0000000000017941 */ /* 0x000fea0003800000 */
.L_x_270:
        /* <DEDUP_REMOVED lines=9> */
.L_x_273:
[----:B------:R-:W-:Y:S05]  /*85d0*/  BSYNC B1 ;  /* 0x0000000000017941 */ /* 0x000fea0003800000 */
.L_x_272:
        /* <DEDUP_REMOVED lines=9> */
.L_x_275:
[----:B------:R-:W-:Y:S05]  /*8670*/  BSYNC B1 ;  /* 0x0000000000017941 */ /* 0x000fea0003800000 */
.L_x_274:
        /* <DEDUP_REMOVED lines=9> */
.L_x_277:
[----:B------:R-:W-:Y:S05]  /*8710*/  BSYNC B1 ;  /* 0x0000000000017941 */ /* 0x000fea0003800000 */
.L_x_276:
        /* <DEDUP_REMOVED lines=9> */
.L_x_279:
[----:B------:R-:W-:Y:S05]  /*87b0*/  BSYNC B1 ;  /* 0x0000000000017941 */ /* 0x000fea0003800000 */
.L_x_278:
[----:B0----5:R-:W-:Y:S01]  /*87c0*/  SHF.L.U32 R3, R154, 0x10, RZ ;  /* 0x000000109a037819 */ /* 0x021fe200000006ff */
[----:B------:R-:W-:Y:S01]  /*87d0*/  BSSY B1, `(.L_x_280) ;  /* 0x0000008000017945 */ /* 0x000fe20003800000 */
[----:B------:R-:W-:-:S03]  /*87e0*/  ISETP.GT.AND P2, PT, R0, 0x78, P1 ;  /* 0x000000780000780c */ /* 0x000fc60000f44270 */
[----:B-1----:R-:W-:-:S04]  /*87f0*/  FMUL R4, R3, R156 ;  /* 0x0000009c03047220 */ /* 0x002fc80000400000 */
[----:B------:R-:W-:-:S05]  /*8800*/  FFMA R4, R85, R155, R4 ;  /* 0x0000009b55047223 */ /* 0x000fca0000000004 */
[----:B------:R-:W-:-:S05]  /*8810*/  F2FP.BF16.F32.PACK_AB R4, RZ, R4 ;  /* 0x00000004ff04723e */ /* 0x000fca00000010ff */
[----:B------:R0:W-:Y:S01]  /*8820*/  @P0 STG.E.U16 desc[UR36][R6.64+0xf2], R4 ;  /* 0x0000f20406000986 */ /* 0x0001e2000c101524 */
[----:B------:R-:W-:Y:S05]  /*8830*/  @!P2 BRA `(.L_x_281) ;  /* 0x000000000004a947 */ /* 0x000fea0003800000 */
[----:B------:R1:W5:Y:S02]  /*8840*/  LDG.E.LTC128B.U16 R154, desc[UR36][R10.64+0xf0] ;  /* 0x0000f0240a9a7981 */ /* 0x000364000c1e1520 */
.L_x_281:
[----:B------:R-:W-:Y:S05]  /*8850*/  BSYNC B1 ;  /* 0x0000000000017941 */ /* 0x000fea0003800000 */
.L_x_280:
[----:B-----5:R-:W-:Y:S01]  /*8860*/  IMAD.U32 R3, R154, 0x10000, RZ ;  /* 0x000100009a037824 */ /* 0x020fe200078e00ff */
[----:B------:R-:W-:Y:S01]  /*8870*/  ISETP.GT.AND P1, PT, R0, 0x79, P1 ;  /* 0x000000790000780c */ /* 0x000fe20000f24270 */
[----:B0-----:R-:W-:Y:S01]  /*8880*/  @P2 IMAD.MOV.U32 R4, RZ, RZ, R8 ;  /* 0x000000ffff042224 */ /* 0x001fe200078e0008 */
[----:B------:R-:W-:Y:S01]  /*8890*/  BSSY B1, `(.L_x_282) ;  /* 0x0000008000017945 */ /* 0x000fe20003800000 */
[----:B------:R-:W-:Y:S01]  /*88a0*/  FMUL R3, R3, R156 ;  /* 0x0000009c03037220 */ /* 0x000fe20000400000 */
[----:B------:R-:W-:-:S03]  /*88b0*/  @P2 IMAD.MOV.U32 R5, RZ, RZ, R9 ;  /* 0x000000ffff052224 */ /* 0x000fc600078e0009 */
[----:B------:R-:W-:-:S05]  /*88c0*/  FFMA R3, R86, R155, R3 ;  /* 0x0000009b56037223 */ /* 0x000fca0000000003 */
[----:B------:R-:W-:-:S05]  /*88d0*/  F2FP.BF16.F32.PACK_AB R3, RZ, R3 ;  /* 0x00000003ff03723e */ /* 0x000fca00000010ff */
[----:B------:R0:W-:Y:S01]  /*88e0*/  @P2 STG.E.U16 desc[UR36][R4.64+0xf0], R3 ;  /* 0x0000f00304002986 */ /* 0x0001e2000c101524 */
[----:B------:R-:W-:Y:S05]  /*88f0*/  @!P1 BRA `(.L_x_283) ;  /* 0x0000000000049947 */ /* 0x000fea0003800000 */
[----:B------:R0:W5:Y:S02]  /*8900*/  LDG.E.LTC128B.U16 R154, desc[UR36][R10.64+0xf2] ;  /* 0x0000f2240a9a7981 */ /* 0x000164000c1e1520 */
.L_x_283:
[----:B------:R-:W-:Y:S05]  /*8910*/  BSYNC B1 ;  /* 0x0000000000017941 */ /* 0x000fea0003800000 */
.L_x_282:
[----:B------:R-:W-:Y:S05]  /*8920*/  @!P1 BRA `(.L_x_284) ;  /* 0x00000024004c9947 */ /* 0x000fea0003800000 */
[----:B0----5:R-:W-:-:S04]  /*8930*/  IMAD.U32 R3, R154, 0x10000, RZ ;  /* 0x000100009a037824 */ /* 0x021fc800078e00ff */
[----:B------:R-:W-:-:S04]  /*8940*/  FMUL R0, R3, R156 ;  /* 0x0000009c03007220 */ /* 0x000fc80000400000 */
[----:B------:R-:W-:-:S05]  /*8950*/  FFMA R0, R87, R155, R0 ;  /* 0x0000009b57007223 */ /* 0x000fca0000000000 */
[----:B------:R-:W-:-:S05]  /*8960*/  F2FP.BF16.F32.PACK_AB R0, RZ, R0 ;  /* 0x00000000ff00723e */ /* 0x000fca00000010ff */
[----:B------:R0:W-:Y:S01]  /*8970*/  STG.E.U16 desc[UR36][R8.64+0xf2], R0 ;  /* 0x0000f20008007986 */ /* 0x0001e2000c101524 */
[----:B------:R-:W-:Y:S05]  /*8980*/  BRA `(.L_x_284) ;  /* 0x0000002400347947 */ /* 0x000fea0003800000 */
.L_x_33:
[----:B------:R-:W-:Y:S01]  /*8990*/  ULDC.64 UR4, c[0x0][0x5c0] ;  /* 0x0001700000047ab9 */ /* 0x000fe20000000a00 */
[-C--:B------:R-:W-:Y:S01]  /*89a0*/  FMUL R88, R88, R155.reuse ;  /* 0x0000009b58587220 */ /* 0x080fe20000400000 */
[----:B------:R-:W-:Y:S01]  /*89b0*/  LEA R6, P0, R168, UR4, 0x1 ;  /* 0x00000004a8067c11 */ /* 0x000fe2000f8008ff */
[----:B------:R-:W-:Y:S01]  /*89c0*/  IMAD.SHL.U32 R11, R4, 0x10, RZ ;  /* 0x00000010040b7824 */ /* 0x000fe200078e00ff */
[----:B------:R-:W-:Y:S01]  /*89d0*/  ISETP.GT.AND P2, PT, R0, 0x1, P3 ;  /* 0x000000010000780c */ /* 0x000fe20001f44270 */
[-C--:B------:R-:W-:Y:S01]  /*89e0*/  FMUL R89, R89, R155.reuse ;  /* 0x0000009b59597220 */ /* 0x080fe20000400000 */
[----:B------:R-:W-:Y:S01]  /*89f0*/  LEA.HI.X R7, R168, UR5, R167, 0x1, P0 ;  /* 0x00000005a8077c11 */ /* 0x000fe200080f0ca7 */
[-C--:B------:R-:W-:Y:S01]  /*8a00*/  FMUL R90, R90, R155.reuse ;  /* 0x0000009b5a5a7220 */ /* 0x080fe20000400000 */
[----:B------:R-:W-:Y:S01]  /*8a10*/  ISETP.GT.AND P0, PT, R3, 0x8, PT ;  /* 0x000000080300780c */ /* 0x000fe20003f04270 */
[-C--:B------:R-:W-:Y:S01]  /*8a20*/  FMUL R91, R91, R155.reuse ;  /* 0x0000009b5b5b7220 */ /* 0x080fe20000400000 */
[----:B------:R-:W-:Y:S01]  /*8a30*/  F2FP.BF16.F32.PACK_AB R88, RZ, R88 ;  /* 0x00000058ff58723e */ /* 0x000fe200000010ff */
[-C--:B------:R-:W-:Y:S01]  /*8a40*/  FMUL R92, R92, R155.reuse ;  /* 0x0000009b5c5c7220 */ /* 0x080fe20000400000 */
[----:B------:R-:W-:Y:S01]  /*8a50*/  ISETP.GT.AND P4, PT, R0, RZ, P0 ;  /* 0x000000ff0000720c */ /* 0x000fe20000784270 */
[-C--:B------:R-:W-:Y:S01]  /*8a60*/  FMUL R93, R93, R155.reuse ;  /* 0x0000009b5d5d7220 */ /* 0x080fe20000400000 */
[----:B------:R-:W-:Y:S01]  /*8a70*/  SHF.L.U64.HI R9, R4, 0x4, R5 ;  /* 0x0000000404097819 */ /* 0x000fe20000010205 */
[----:B------:R-:W-:Y:S01]  /*8a80*/  @P1 STG.E.U16 desc[UR36][R6.64], R88 ;  /* 0x0000005806001986 */ /* 0x000fe2000c101524 */
[----:B------:R-:W-:Y:S01]  /*8a90*/  IADD3 R12, P5, R11, R6, RZ ;  /* 0x000000060b0c7210 */ /* 0x000fe20007fbe0ff */
[-C--:B------:R-:W-:Y:S01]  /*8aa0*/  FMUL R94, R94, R155.reuse ;  /* 0x0000009b5e5e7220 */ /* 0x080fe20000400000 */
[----:B------:R-:W-:Y:S01]  /*8ab0*/  ISETP.GT.AND P1, PT, R0, 0x1, P0 ;  /* 0x000000010000780c */ /* 0x000fe20000724270 */
[----:B------:R-:W-:Y:S01]  /*8ac0*/  FMUL R95, R95, R155 ;  /* 0x0000009b5f5f7220 */ /* 0x000fe20000400000 */
[----:B------:R-:W-:Y:S01]  /*8ad0*/  F2FP.BF16.F32.PACK_AB R89, RZ, R89 ;  /* 0x00000059ff59723e */ /* 0x000fe200000010ff */
[----:B------:R-:W-:Y:S01]  /*8ae0*/  IMAD.X R13, R9, 0x1, R7, P5 ;  /* 0x00000001090d7824 */ /* 0x000fe200028e0607 */
[----:B------:R-:W-:Y:S01]  /*8af0*/  F2FP.BF16.F32.PACK_AB R90, RZ, R90 ;  /* 0x0000005aff5a723e */ /* 0x000fe200000010ff */
[----:B------:R-:W-:Y:S01]  /*8b00*/  FMUL R96, R96, R155 ;  /* 0x0000009b60607220 */ /* 0x000fe20000400000 */
[----:B------:R-:W-:Y:S01]  /*8b10*/  F2FP.BF16.F32.PACK_AB R91, RZ, R91 ;  /* 0x0000005bff5b723e */ /* 0x000fe200000010ff */
[----:B------:R-:W-:Y:S01]  /*8b20*/  @P2 STG.E.U16 desc[UR36][R6.64+0x2], R89 ;  /* 0x0000025906002986 */ /* 0x000fe2000c101524 */
[C---:B------:R-:W-:Y:S01]  /*8b30*/  ISETP.GT.AND P5, PT, R0.reuse, 0x9, P3 ;  /* 0x000000090000780c */ /* 0x040fe20001fa4270 */
[-C--:B------:R-:W-:Y:S01]  /*8b40*/  FMUL R97, R97, R155.reuse ;  /* 0x0000009b61617220 */ /* 0x080fe20000400000 */
[C---:B------:R-:W-:Y:S01]  /*8b50*/  ISETP.GT.AND P2, PT, R0.reuse, 0x8, P0 ;  /* 0x000000080000780c */ /* 0x040fe20000744270 */
[----:B------:R-:W-:Y:S01]  /*8b60*/  @P4 STG.E.U16 desc[UR36][R12.64], R90 ;  /* 0x0000005a0c004986 */ /* 0x000fe2000c101524 */
[----:B------:R-:W-:Y:S01]  /*8b70*/  ISETP.GT.AND P4, PT, R0, 0x8, P3 ;  /* 0x000000080000780c */ /* 0x000fe20001f84270 */
[-C--:B------:R-:W-:Y:S01]  /*8b80*/  FMUL R98, R98, R155.reuse ;  /* 0x0000009b62627220 */ /* 0x080fe20000400000 */
[----:B------:R-:W-:Y:S01]  /*8b90*/  F2FP.BF16.F32.PACK_AB R92, RZ, R92 ;  /* 0x0000005cff5c723e */ /* 0x000fe200000010ff */
[----:B------:R-:W-:Y:S01]  /*8ba0*/  @P1 STG.E.U16 desc[UR36][R12.64+0x2], R91 ;  /* 0x0000025b0c001986 */ /* 0x000fe2000c101524 */
[----:B------:R-:W-:Y:S01]  /*8bb0*/  ISETP.GT.AND P1, PT, R0, 0x9, P0 ;  /* 0x000000090000780c */ /* 0x000fe20000724270 */
[----:B------:R-:W-:Y:S01]  /*8bc0*/  FMUL R99, R99, R155 ;  /* 0x0000009b63637220 */ /* 0x000fe20000400000 */
[----:B------:R-:W-:Y:S01]  /*8bd0*/  F2FP.BF16.F32.PACK_AB R93, RZ, R93 ;  /* 0x0000005dff5d723e */ /* 0x000fe200000010ff */
[-C--:B------:R-:W-:Y:S01]  /*8be0*/  FMUL R100, R100, R155.reuse ;  /* 0x0000009b64647220 */ /* 0x080fe20000400000 */
[----:B------:R-:W-:Y:S01]  /*8bf0*/  F2FP.BF16.F32.PACK_AB R94, RZ, R94 ;  /* 0x0000005eff5e723e */ /* 0x000fe200000010ff */
[----:B------:R-:W-:Y:S01]  /*8c00*/  FMUL R101, R101, R155 ;  /* 0x0000009b65657220 */ /* 0x000fe20000400000 */
[----:B------:R-:W-:Y:S01]  /*8c10*/  F2FP.BF16.F32.PACK_AB R95, RZ, R95 ;  /* 0x0000005fff5f723e */ /* 0x000fe200000010ff */
[-C--:B------:R-:W-:Y:S01]  /*8c20*/  FMUL R102, R102, R155.reuse ;  /* 0x0000009b66667220 */ /* 0x080fe20000400000 */
[----:B------:R-:W-:Y:S01]  /*8c30*/  F2FP.BF16.F32.PACK_AB R96, RZ, R96 ;  /* 0x00000060ff60723e */ /* 0x000fe200000010ff */
[----:B------:R-:W-:Y:S01]  /*8c40*/  @P4 STG.E.U16 desc[UR36][R6.64+0x10], R92 ;  /* 0x0000105c06004986 */ /* 0x000fe2000c101524 */
[C---:B------:R-:W-:Y:S01]  /*8c50*/  ISETP.GT.AND P4, PT, R0.reuse, 0x10, P3 ;  /* 0x000000100000780c */ /* 0x040fe20001f84270 */
[----:B------:R-:W-:Y:S01]  /*8c60*/  FMUL R103, R103, R155 ;  /* 0x0000009b67677220 */ /* 0x000fe20000400000 */
[----:B------:R-:W-:Y:S01]  /*8c70*/  F2FP.BF16.F32.PACK_AB R97, RZ, R97 ;  /* 0x00000061ff61723e */ /* 0x000fe200000010ff */
[----:B------:R-:W-:Y:S01]  /*8c80*/  @P5 STG.E.U16 desc[UR36][R6.64+0x12], R93 ;  /* 0x0000125d06005986 */ /* 0x000fe2000c101524 */
[----:B------:R-:W-:Y:S01]  /*8c90*/  ISETP.GT.AND P5, PT, R0, 0x11, P0 ;  /* 0x000000110000780c */ /* 0x000fe200007a4270 */
        /* <DEDUP_REMOVED lines=74> */
[----:B------:R-:W-:Y:S01]  /*9140*/  FMUL R125, R125, R155 ;  /* 0x0000009b7d7d7220 */ /* 0x000fe20000400000 */
[----:B------:R-:W-:Y:S01]  /*9150*/  F2FP.BF16.F32.PACK_AB R119, RZ, R119 ;  /* 0x00000077ff77723e */ /* 0x000fe200000010ff */
[-C--:B------:R-:W-:Y:S01]  /*9160*/  FMUL R126, R126, R155.reuse ;  /* 0x0000009b7e7e7220 */ /* 0x080fe20000400000 */
[----:B------:R-:W-:Y:S01]  /*9170*/  F2FP.BF16.F32.PACK_AB R120, RZ, R120 ;  /* 0x00000078ff78723e */ /* 0x000fe200000010ff */
        /* <DEDUP_REMOVED lines=66> */
[----:B------:R-:W-:Y:S01]  /*95a0*/  IMAD.SHL.U32 R23, R4, 0x100, RZ ;  /* 0x0000010004177824 */ /* 0x000fe200078e00ff */
[----:B------:R-:W-:Y:S01]  /*95b0*/  F2FP.BF16.F32.PACK_AB R140, RZ, R140 ;  /* 0x0000008cff8c723e */ /* 0x000fe200000010ff */
[----:B------:R-:W-:Y:S01]  /*95c0*/  @P1 STG.E.U16 desc[UR36][R6.64+0x90], R124 ;  /* 0x0000907c06001986 */ /* 0x000fe2000c101524 */
[----:B------:R-:W-:Y:S01]  /*95d0*/  ISETP.GT.AND P1, PT, R0, 0x50, P3 ;  /* 0x000000500000780c */ /* 0x000fe20001f24270 */
[----:B------:R-:W-:Y:S01]  /*95e0*/  FMUL R146, R146, R155 ;  /* 0x0000009b92927220 */ /* 0x000fe20000400000 */
[----:B------:R-:W-:Y:S01]  /*95f0*/  F2FP.BF16.F32.PACK_AB R141, RZ, R141 ;  /* 0x0000008dff8d723e */ /* 0x000fe200000010ff */
[----:B------:R-:W-:Y:S01]  /*9600*/  @P2 STG.E.U16 desc[UR36][R6.64+0x92], R125 ;  /* 0x0000927d06002986 */ /* 0x000fe2000c101524 */
[C---:B------:R-:W-:Y:S01]  /*9610*/  ISETP.GT.AND P2, PT, R0.reuse, 0x51, P3 ;  /* 0x000000510000780c */ /* 0x040fe20001f44270 */
[-C--:B------:R-:W-:Y:S01]  /*9620*/  FMUL R147, R147, R155.reuse ;  /* 0x0000009b93937220 */ /* 0x080fe20000400000 */
        /* <DEDUP_REMOVED lines=11> */
[-C--:B------:R-:W-:Y:S01]  /*96e0*/  FMUL R150, R150, R155.reuse ;  /* 0x0000009b96967220 */ /* 0x080fe20000400000 */
[----:B------:R-:W-:Y:S01]  /*96f0*/  SHF.L.U64.HI R21, R4, 0x8, R5 ;  /* 0x0000000804157819 */ /* 0x000fe20000010205 */
[----:B------:R-:W-:Y:S01]  /*9700*/  @P2 STG.E.U16 desc[UR36][R6.64+0xa2], R129 ;  /* 0x0000a28106002986 */ /* 0x000fe2000c101524 */
[C---:B------:R-:W-:Y:S01]  /*9710*/  ISETP.GT.AND P2, PT, R0.reuse, 0x59, P3 ;  /* 0x000000590000780c */ /* 0x040fe20001f44270 */
        /* <DEDUP_REMOVED lines=58> */
[----:B------:R-:W-:Y:S01]  /*9ac0*/  @P2 STG.E.U16 desc[UR36][R12.64+0xd0], R142 ;  /* 0x0000d08e0c002986 */ /* 0x000fe2000c101524 */
[----:B------:R-:W-:Y:S01]  /*9ad0*/  F2FP.BF16.F32.PACK_AB R34, RZ, R34 ;  /* 0x00000022ff22723e */ /* 0x000fe200000010ff */
[----:B------:R-:W-:Y:S01]  /*9ae0*/  FMUL R40, R40, R155 ;  /* 0x0000009b28287220 */ /* 0x000fe20000400000 */
[----:B------:R-:W-:Y:S01]  /*9af0*/  F2FP.BF16.F32.PACK_AB R35, RZ, R35 ;  /* 0x00000023ff23723e */ /* 0x000fe200000010ff */
        /* <DEDUP_REMOVED lines=8> */
[----:B------:R-:W-:Y:S01]  /*9b80*/  @P1 IMAD.MOV.U32 R4, RZ, RZ, R6 ;  /* 0x000000ffff041224 */ /* 0x000fe200078e0006 */
[----:B------:R-:W-:Y:S01]  /*9b90*/  F2FP.BF16.F32.PACK_AB R38, RZ, R38 ;  /* 0x00000026ff26723e */ /* 0x000fe200000010ff */
[----:B------:R-:W-:Y:S01]  /*9ba0*/  @P1 IMAD.MOV.U32 R5, RZ, RZ, R7 ;  /* 0x000000ffff051224 */ /* 0x000fe200078e0007 */
[----:B------:R-:W-:Y:S01]  /*9bb0*/  F2FP.BF16.F32.PACK_AB R39, RZ, R39 ;  /* 0x00000027ff27723e */ /* 0x000fe200000010ff */
[-C--:B------:R-:W-:Y:S01]  /*9bc0*/  FMUL R43, R43, R155.reuse ;  /* 0x0000009b2b2b7220 */ /* 0x080fe20000400000 */
[----:B------:R-:W-:Y:S01]  /*9bd0*/  F2FP.BF16.F32.PACK_AB R40, RZ, R40 ;  /* 0x00000028ff28723e */ /* 0x000fe200000010ff */
[-C--:B------:R-:W-:Y:S01]  /*9be0*/  FMUL R44, R44, R155.reuse ;  /* 0x0000009b2c2c7220 */ /* 0x080fe20000400000 */
[----:B------:R0:W-:Y:S01]  /*9bf0*/  @P1 STG.E.U16 desc[UR36][R4.64+0xe2], R145 ;  /* 0x0000e29104001986 */ /* 0x0001e2000c101524 */
[----:B------:R-:W-:Y:S01]  /*9c00*/  IADD3 R14, P1, P2, R11, R6, R23 ;  /* 0x000000060b0e7210 */ /* 0x000fe20007a3e017 */
[----:B------:R-:W-:Y:S01]  /*9c10*/  FMUL R45, R45, R155 ;  /* 0x0000009b2d2d7220 */ /* 0x000fe20000400000 */
[----:B------:R-:W-:Y:S01]  /*9c20*/  F2FP.BF16.F32.PACK_AB R41, RZ, R41 ;  /* 0x00000029ff29723e */ /* 0x000fe200000010ff */
[----:B------:R-:W-:Y:S01]  /*9c30*/  FMUL R46, R46, R155 ;  /* 0x0000009b2e2e7220 */ /* 0x000fe20000400000 */
[----:B------:R-:W-:Y:S01]  /*9c40*/  IADD3.X R15, R9, R7, R21, P1, P2 ;  /* 0x00000007090f7210 */ /* 0x000fe20000fe4415 */
[-C--:B------:R-:W-:Y:S01]  /*9c50*/  FMUL R47, R47, R155.reuse ;  /* 0x0000009b2f2f7220 */ /* 0x080fe20000400000 */
[C---:B------:R-:W-:Y:S01]  /*9c60*/  ISETP.GT.AND P1, PT, R3.reuse, 0x80, PT ;  /* 0x000000800300780c */ /* 0x040fe20003f24270 */
[-C--:B------:R-:W-:Y:S01]  /*9c70*/  FMUL R48, R48, R155.reuse ;  /* 0x0000009b30307220 */ /* 0x080fe20000400000 */
[----:B------:R-:W-:Y:S01]  /*9c80*/  ISETP.GT.AND P2, PT, R3, 0x88, PT ;  /* 0x000000880300780c */ /* 0x000fe20003f44270 */
[----:B------:R-:W-:Y:S01]  /*9c90*/  FMUL R49, R49, R155 ;  /* 0x0000009b31317220 */ /* 0x000fe20000400000 */
[----:B------:R-:W-:Y:S01]  /*9ca0*/  F2FP.BF16.F32.PACK_AB R42, RZ, R42 ;  /* 0x0000002aff2a723e */ /* 0x000fe200000010ff */
[----:B0-----:R-:W-:Y:S01]  /*9cb0*/  @P5 IMAD.MOV.U32 R4, RZ, RZ, R12 ;  /* 0x000000ffff045224 */ /* 0x001fe200078e000c */
[----:B------:R-:W-:Y:S01]  /*9cc0*/  F2FP.BF16.F32.PACK_AB R43, RZ, R43 ;  /* 0x0000002bff2b723e */ /* 0x000fe200000010ff */
[----:B------:R-:W-:Y:S01]  /*9cd0*/  @P5 IMAD.MOV.U32 R5, RZ, RZ, R13 ;  /* 0x000000ffff055224 */ /* 0x000fe200078e000d */
[----:B------:R-:W-:Y:S01]  /*9ce0*/  F2FP.BF16.F32.PACK_AB R44, RZ, R44 ;  /* 0x0000002cff2c723e */ /* 0x000fe200000010ff */
[----:B------:R-:W-:Y:S01]  /*9cf0*/  FMUL R50, R50, R155 ;  /* 0x0000009b32327220 */ /* 0x000fe20000400000 */
[----:B------:R-:W-:Y:S01]  /*9d00*/  F2FP.BF16.F32.PACK_AB R45, RZ, R45 ;  /* 0x0000002dff2d723e */ /* 0x000fe200000010ff */
[-C--:B------:R-:W-:Y:S01]  /*9d10*/  FMUL R51, R51, R155.reuse ;  /* 0x0000009b33337220 */ /* 0x080fe20000400000 */
[----:B------:R0:W-:Y:S01]  /*9d20*/  @P5 STG.E.U16 desc[UR36][R4.64+0xe0], R146 ;  /* 0x0000e09204005986 */ /* 0x0001e2000c101524 */
[----:B------:R-:W-:Y:S01]  /*9d30*/  ISETP.GT.AND P5, PT, R0, 0x78, P3 ;  /* 0x000000780000780c */ /* 0x000fe20001fa4270 */
[-C--:B------:R-:W-:Y:S01]  /*9d40*/  FMUL R52, R52, R155.reuse ;  /* 0x0000009b34347220 */ /* 0x080fe20000400000 */
[C---:B------:R-:W-:Y:S01]  /*9d50*/  ISETP.GT.AND P3, PT, R0.reuse, 0x79, P3 ;  /* 0x000000790000780c */ /* 0x040fe20001f64270 */
[----:B------:R-:W-:Y:S01]  /*9d60*/  @P4 STG.E.U16 desc[UR36][R12.64+0xe2], R147 ;  /* 0x0000e2930c004986 */ /* 0x000fe2000c101524 */
[C---:B------:R-:W-:Y:S01]  /*9d70*/  ISETP.GT.AND P4, PT, R0.reuse, 0x78, P0 ;  /* 0x000000780000780c */ /* 0x040fe20000784270 */
[-C--:B------:R-:W-:Y:S01]  /*9d80*/  FMUL R53, R53, R155.reuse ;  /* 0x0000009b35357220 */ /* 0x080fe20000400000 */
[----:B------:R-:W-:Y:S01]  /*9d90*/  ISETP.GT.AND P0, PT, R0, 0x79, P0 ;  /* 0x000000790000780c */ /* 0x000fe20000704270 */
[-C--:B------:R-:W-:Y:S01]  /*9da0*/  FMUL R54, R54, R155.reuse ;  /* 0x0000009b36367220 */ /* 0x080fe20000400000 */
[----:B------:R-:W-:Y:S01]  /*9db0*/  F2FP.BF16.F32.PACK_AB R46, RZ, R46 ;  /* 0x0000002eff2e723e */ /* 0x000fe200000010ff */
[----:B------:R-:W-:Y:S01]  /*9dc0*/  FMUL R55, R55, R155 ;  /* 0x0000009b37377220 */ /* 0x000fe20000400000 */
[----:B------:R-:W-:Y:S01]  /*9dd0*/  F2FP.BF16.F32.PACK_AB R47, RZ, R47 ;  /* 0x0000002fff2f723e */ /* 0x000fe200000010ff */
[-C--:B------:R-:W-:Y:S01]  /*9de0*/  FMUL R56, R56, R155.reuse ;  /* 0x0000009b38387220 */ /* 0x080fe20000400000 */
[----:B------:R-:W-:Y:S01]  /*9df0*/  F2FP.BF16.F32.PACK_AB R48, RZ, R48 ;  /* 0x00000030ff30723e */ /* 0x000fe200000010ff */
[----:B------:R-:W-:Y:S01]  /*9e00*/  @P5 STG.E.U16 desc[UR36][R6.64+0xf0], R148 ;  /* 0x0000f09406005986 */ /* 0x000fe2000c101524 */
[----:B0-----:R-:W-:Y:S01]  /*9e10*/  IADD3 R4, P5, R23, R6, RZ ;  /* 0x0000000617047210 */ /* 0x001fe20007fbe0ff */
[----:B------:R-:W-:Y:S01]  /*9e20*/  FMUL R57, R57, R155 ;  /* 0x0000009b39397220 */ /* 0x000fe20000400000 */
[----:B------:R-:W-:Y:S01]  /*9e30*/  F2FP.BF16.F32.PACK_AB R49, RZ, R49 ;  /* 0x00000031ff31723e */ /* 0x000fe200000010ff */
[----:B------:R0:W-:Y:S01]  /*9e40*/  @P3 STG.E.U16 desc[UR36][R6.64+0xf2], R149 ;  /* 0x0000f29506003986 */ /* 0x0001e2000c101524 */
[----:B------:R-:W-:Y:S01]  /*9e50*/  ISETP.GT.AND P3, PT, R0, RZ, P1 ;  /* 0x000000ff0000720c */ /* 0x000fe20000f64270 */
[----:B------:R-:W-:Y:S01]  /*9e60*/  FMUL R58, R58, R155 ;  /* 0x0000009b3a3a7220 */ /* 0x000fe20000400000 */
[----:B------:R-:W-:Y:S01]  /*9e70*/  IADD3.X R5, R21, R7, RZ, P5, !PT ;  /* 0x0000000715057210 */ /* 0x000fe20002ffe4ff */
[----:B------:R-:W-:Y:S01]  /*9e80*/  @P4 STG.E.U16 desc[UR36][R12.64+0xf0], R150 ;  /* 0x0000f0960c004986 */ /* 0x000fe2000c101524 */
[C---:B------:R-:W-:Y:S01]  /*9e90*/  ISETP.GT.AND P4, PT, R0.reuse, 0x1, P1 ;  /* 0x000000010000780c */ /* 0x040fe20000f84270 */
[-C--:B------:R-:W-:Y:S01]  /*9ea0*/  FMUL R59, R59, R155.reuse ;  /* 0x0000009b3b3b7220 */ /* 0x080fe20000400000 */
[C---:B------:R-:W-:Y:S01]  /*9eb0*/  ISETP.GT.AND P5, PT, R0.reuse, RZ, P2 ;  /* 0x000000ff0000720c */ /* 0x040fe200017a4270 */
[----:B------:R-:W-:Y:S01]  /*9ec0*/  @P0 STG.E.U16 desc[UR36][R12.64+0xf2], R151 ;  /* 0x0000f2970c000986 */ /* 0x000fe2000c101524 */
[----:B------:R-:W-:Y:S01]  /*9ed0*/  ISETP.GT.AND P0, PT, R0, 0x1, P2 ;  /* 0x000000010000780c */ /* 0x000fe20001704270 */
[-C--:B------:R-:W-:Y:S01]  /*9ee0*/  FMUL R60, R60, R155.reuse ;  /* 0x0000009b3c3c7220 */ /* 0x080fe20000400000 */
[----:B------:R-:W-:Y:S01]  /*9ef0*/  F2FP.BF16.F32.PACK_AB R50, RZ, R50 ;  /* 0x00000032ff32723e */ /* 0x000fe200000010ff */
[----:B------:R-:W-:Y:S01]  /*9f00*/  FMUL R61, R61, R155 ;  /* 0x0000009b3d3d7220 */ /* 0x000fe20000400000 */
[----:B------:R-:W-:Y:S01]  /*9f10*/  F2FP.BF16.F32.PACK_AB R51, RZ, R51 ;  /* 0x00000033ff33723e */ /* 0x000fe200000010ff */
[----:B------:R-:W-:Y:S01]  /*9f20*/  @P3 STG.E.U16 desc[UR36][R4.64], R24 ;  /* 0x0000001804003986 */ /* 0x000fe2000c101524 */
[C---:B0-----:R-:W-:Y:S01]  /*9f30*/  IADD3 R6, P3, R11.reuse, R4, RZ ;  /* 0x000000040b067210 */ /* 0x041fe20007f7e0ff */
[-C--:B------:R-:W-:Y:S01]  /*9f40*/  FMUL R62, R62, R155.reuse ;  /* 0x0000009b3e3e7220 */ /* 0x080fe20000400000 */
[----:B------:R-:W-:Y:S01]  /*9f50*/  F2FP.BF16.F32.PACK_AB R52, RZ, R52 ;  /* 0x00000034ff34723e */ /* 0x000fe200000010ff */
[----:B------:R-:W-:Y:S01]  /*9f60*/  @P4 STG.E.U16 desc[UR36][R4.64+0x2], R25 ;  /* 0x0000021904004986 */ /* 0x000fe2000c101524 */
[----:B------:R-:W-:Y:S01]  /*9f70*/  IADD3 R10, P4, R11, R4, RZ ;  /* 0x000000040b0a7210 */ /* 0x000fe20007f9e0ff */
[--C-:B------:R-:W-:Y:S01]  /*9f80*/  IMAD.X R7, R9, 0x1, R5.reuse, P3 ;  /* 0x0000000109077824 */ /* 0x100fe200018e0605 */
[C---:B------:R-:W-:Y:S01]  /*9f90*/  ISETP.GT.AND P3, PT, R0.reuse, 0x9, P2 ;  /* 0x000000090000780c */ /* 0x040fe20001764270 */
[----:B------:R-:W-:Y:S01]  /*9fa0*/  FMUL R63, R63, R155 ;  /* 0x0000009b3f3f7220 */ /* 0x000fe20000400000 */
[----:B------:R-:W-:Y:S01]  /*9fb0*/  F2FP.BF16.F32.PACK_AB R53, RZ, R53 ;  /* 0x00000035ff35723e */ /* 0x000fe200000010ff */
[----:B------:R-:W-:Y:S01]  /*9fc0*/  IMAD.X R11, R9, 0x1, R5, P4 ;  /* 0x00000001090b7824 */ /* 0x000fe200020e0605 */
[----:B------:R-:W-:Y:S01]  /*9fd0*/  ISETP.GT.AND P4, PT, R0, 0x8, P1 ;  /* 0x000000080000780c */ /* 0x000fe20000f84270 */
[-C--:B------:R-:W-:Y:S01]  /*9fe0*/  FMUL R64, R64, R155.reuse ;  /* 0x0000009b40407220 */ /* 0x080fe20000400000 */
[----:B------:R-:W-:Y:S01]  /*9ff0*/  F2FP.BF16.F32.PACK_AB R54, RZ, R54 ;  /* 0x00000036ff36723e */ /* 0x000fe200000010ff */
[-C--:B------:R-:W-:Y:S01]  /*a000*/  FMUL R65, R65, R155.reuse ;  /* 0x0000009b41417220 */ /* 0x080fe20000400000 */
        /* <DEDUP_REMOVED lines=13> */
[-C--:B------:R-:W-:Y:S01]  /*a0e0*/  FMUL R70, R70, R155.reuse ;  /* 0x0000009b46467220 */ /* 0x080fe20000400000 */
[----:B------:R-:W-:Y:S01]  /*a0f0*/  @P5 STG.E.U16 desc[UR36][R4.64+0x12], R29 ;  /* 0x0000121d04005986 */ /* 0x000fe2000c101524 */
[C---:B------:R-:W-:Y:S01]  /*a100*/  ISETP.GT.AND P5, PT, R0.reuse, 0x11, P1 ;  /* 0x000000110000780c */ /* 0x040fe20000fa4270 */
[-C--:B------:R-:W-:Y:S01]  /*a110*/  FMUL R71, R71, R155.reuse ;  /* 0x0000009b47477220 */ /* 0x080fe20000400000 */
[----:B------:R-:W-:Y:S01]  /*a120*/  F2FP.BF16.F32.PACK_AB R58, RZ, R58 ;  /* 0x0000003aff3a723e */ /* 0x000fe200000010ff */
[----:B------:R0:W-:Y:S01]  /*a130*/  @P0 STG.E.U16 desc[UR36][R6.64+0x10], R30 ;  /* 0x0000101e06000986 */ /* 0x0001e2000c101524 */
        /* <DEDUP_REMOVED lines=13> */
[--C-:B0-----:R-:W-:Y:S01]  /*a210*/  @P0 IMAD.MOV.U32 R6, RZ, RZ, R14.reuse ;  /* 0x000000ffff060224 */ /* 0x101fe200078e000e */
[----:B------:R-:W-:Y:S01]  /*a220*/  F2FP.BF16.F32.PACK_AB R62, RZ, R62 ;  /* 0x0000003eff3e723e */ /* 0x000fe200000010ff */
[--C-:B------:R-:W-:Y:S01]  /*a230*/  @P0 IMAD.MOV.U32 R7, RZ, RZ, R15.reuse ;  /* 0x000000ffff070224 */ /* 0x100fe200078e000f */
[----:B------:R-:W-:Y:S01]  /*a240*/  F2FP.BF16.F32.PACK_AB R63, RZ, R63 ;  /* 0x0000003fff3f723e */ /* 0x000fe200000010ff */
[-C--:B------:R-:W-:Y:S01]  /*a250*/  FMUL R75, R75, R155.reuse ;  /* 0x0000009b4b4b7220 */ /* 0x080fe20000400000 */
[----:B------:R-:W-:Y:S01]  /*a260*/  F2FP.BF16.F32.PACK_AB R64, RZ, R64 ;  /* 0x00000040ff40723e */ /* 0x000fe200000010ff */
[-C--:B------:R-:W-:Y:S01]  /*a270*/  FMUL R76, R76, R155.reuse ;  /* 0x0000009b4c4c7220 */ /* 0x080fe20000400000 */
[----:B------:R0:W-:Y:S01]  /*a280*/  @P0 STG.E.U16 desc[UR36][R6.64+0x20], R34 ;  /* 0x0000202206000986 */ /* 0x0001e2000c101524 */
        /* <DEDUP_REMOVED lines=30> */
[----:B0-----:R-:W-:Y:S01]  /*a470*/  @P0 IMAD.MOV.U32 R6, RZ, RZ, R14 ;  /* 0x000000ffff060224 */ /* 0x001fe200078e000e */
[----:B------:R-:W-:Y:S01]  /*a480*/  F2FP.BF16.F32.PACK_AB R76, RZ, R76 ;  /* 0x0000004cff4c723e */ /* 0x000fe200000010ff */
[----:B------:R-:W-:Y:S01]  /*a490*/  @P0 IMAD.MOV.U32 R7, RZ, RZ, R15 ;  /* 0x000000ffff070224 */ /* 0x000fe200078e000f */
[----:B------:R-:W-:Y:S01]  /*a4a0*/  F2FP.BF16.F32.PACK_AB R77, RZ, R77 ;  /* 0x0000004dff4d723e */ /* 0x000fe200000010ff */
[----:B------:R-:W-:Y:S01]  /*a4b0*/  FMUL R87, R87, R155 ;  /* 0x0000009b57577220 */ /* 0x000fe20000400000 */
[----:B------:R-:W-:-:S02]  /*a4c0*/  F2FP.BF16.F32.PACK_AB R78, RZ, R78 ;  /* 0x0000004eff4e723e */ /* 0x000fc400000010ff */
[----:B------:R0:W-:Y:S01]  /*a4d0*/  @P0 STG.E.U16 desc[UR36][R6.64+0x30], R38 ;  /* 0x0000302606000986 */ /* 0x0001e2000c101524 */
[----:B------:R-:W-:Y:S02]  /*a4e0*/  ISETP.GT.AND P0, PT, R0, 0x20, P2 ;  /* 0x000000200000780c */ /* 0x000fe40001704270 */
[----:B------:R-:W-:Y:S02]  /*a4f0*/  F2FP.BF16.F32.PACK_AB R79, RZ, R79 ;  /* 0x0000004fff4f723e */ /* 0x000fe400000010ff */
[----:B------:R-:W-:Y:S02]  /*a500*/  F2FP.BF16.F32.PACK_AB R80, RZ, R80 ;  /* 0x00000050ff50723e */ /* 0x000fe400000010ff */
[----:B------:R-:W-:Y:S02]  /*a510*/  F2FP.BF16.F32.PACK_AB R81, RZ, R81 ;  /* 0x00000051ff51723e */ /* 0x000fe400000010ff */
[----:B------:R-:W-:Y:S02]  /*a520*/  F2FP.BF16.F32.PACK_AB R82, RZ, R82 ;  /* 0x00000052ff52723e */ /* 0x000fe400000010ff */
[----:B------:R-:W-:Y:S01]  /*a530*/  F2FP.BF16.F32.PACK_AB R83, RZ, R83 ;  /* 0x00000053ff53723e */ /* 0x000fe200000010ff */
[----:B0-----:R-:W-:Y:S01]  /*a540*/  @P3 IMAD.MOV.U32 R6, RZ, RZ, R14 ;  /* 0x000000ffff063224 */ /* 0x001fe200078e000e */
[----:B------:R-:W-:Y:S01]  /*a550*/  F2FP.BF16.F32.PACK_AB R84, RZ, R84 ;  /* 0x00000054ff54723e */ /* 0x000fe200000010ff */
[----:B------:R-:W-:Y:S01]  /*a560*/  @P3 IMAD.MOV.U32 R7, RZ, RZ, R15 ;  /* 0x000000ffff073224 */ /* 0x000fe200078e000f */
[----:B------:R-:W-:-:S02]  /*a570*/  F2FP.BF16.F32.PACK_AB R85, RZ, R85 ;  /* 0x00000055ff55723e */ /* 0x000fc400000010ff */
[----:B------:R-:W-:Y:S02]  /*a580*/  F2FP.BF16.F32.PACK_AB R86, RZ, R86 ;  /* 0x00000056ff56723e */ /* 0x000fe400000010ff */
[----:B------:R0:W-:Y:S01]  /*a590*/  @P3 STG.E.U16 desc[UR36][R6.64+0x32], R39 ;  /* 0x0000322706003986 */ /* 0x0001e2000c101524 */
[C---:B------:R-:W-:Y:S02]  /*a5a0*/  ISETP.GT.AND P3, PT, R0.reuse, 0x21, P2 ;  /* 0x000000210000780c */ /* 0x040fe40001764270 */
[----:B------:R-:W-:Y:S01]  /*a5b0*/  F2FP.BF16.F32.PACK_AB R87, RZ, R87 ;  /* 0x00000057ff57723e */ /* 0x000fe200000010ff */
[----:B------:R-:W-:Y:S01]  /*a5c0*/  @P4 STG.E.U16 desc[UR36][R4.64+0x40], R40 ;  /* 0x0000402804004986 */ /* 0x000fe2000c101524 */
[----:B------:R-:W-:-:S03]  /*a5d0*/  ISETP.GT.AND P4, PT, R0, 0x28, P1 ;  /* 0x000000280000780c */ /* 0x000fc60000f84270 */
[----:B------:R-:W-:Y:S01]  /*a5e0*/  @P5 STG.E.U16 desc[UR36][R4.64+0x42], R41 ;  /* 0x0000422904005986 */ /* 0x000fe2000c101524 */
[----:B------:R-:W-:Y:S01]  /*a5f0*/  ISETP.GT.AND P5, PT, R0, 0x29, P1 ;  /* 0x000000290000780c */ /* 0x000fe20000fa4270 */
[----:B0-----:R-:W-:Y:S01]  /*a600*/  @P0 IMAD.MOV.U32 R6, RZ, RZ, R14 ;  /* 0x000000ffff060224 */ /* 0x001fe200078e000e */
[----:B------:R-:W-:-:S05]  /*a610*/  @P0 MOV R7, R15 ;  /* 0x0000000f00070202 */ /* 0x000fca0000000f00 */
[----:B------:R0:W-:Y:S01]  /*a620*/  @P0 STG.E.U16 desc[UR36][R6.64+0x40], R42 ;  /* 0x0000402a06000986 */ /* 0x0001e2000c101524 */
[----:B------:R-:W-:Y:S01]  /*a630*/  ISETP.GT.AND P0, PT, R0, 0x28, P2 ;  /* 0x000000280000780c */ /* 0x000fe20001704270 */
[----:B0-----:R-:W-:Y:S02]  /*a640*/  @P3 IMAD.MOV.U32 R6, RZ, RZ, R14 ;  /* 0x000000ffff063224 */ /* 0x001fe400078e000e */
[----:B------:R-:W-:-:S05]  /*a650*/  @P3 IMAD.MOV.U32 R7, RZ, RZ, R15 ;  /* 0x000000ffff073224 */ /* 0x000fca00078e000f */
[----:B------:R0:W-:Y:S01]  /*a660*/  @P3 STG.E.U16 desc[UR36][R6.64+0x42], R43 ;  /* 0x0000422b06003986 */ /* 0x0001e2000c101524 */
[----:B------:R-:W-:-:S03]  /*a670*/  ISETP.GT.AND P3, PT, R0, 0x29, P2 ;  /* 0x000000290000780c */ /* 0x000fc60001764270 */
[----:B------:R-:W-:Y:S01]  /*a680*/  @P4 STG.E.U16 desc[UR36][R4.64+0x50], R44 ;  /* 0x0000502c04004986 */ /* 0x000fe2000c101524 */
[----:B------:R-:W-:-:S03]  /*a690*/  ISETP.GT.AND P4, PT, R0, 0x30, P1 ;  /* 0x000000300000780c */ /* 0x000fc60000f84270 */
[----:B------:R-:W-:Y:S01]  /*a6a0*/  @P5 STG.E.U16 desc[UR36][R4.64+0x52], R45 ;  /* 0x0000522d04005986 */ /* 0x000fe2000c101524 */
[----:B------:R-:W-:Y:S01]  /*a6b0*/  ISETP.GT.AND P5, PT, R0, 0x31, P1 ;  /* 0x000000310000780c */ /* 0x000fe20000fa4270 */
[----:B0-----:R-:W-:Y:S02]  /*a6c0*/  @P0 IMAD.MOV.U32 R6, RZ, RZ, R14 ;  /* 0x000000ffff060224 */ /* 0x001fe400078e000e */
[----:B------:R-:W-:-:S05]  /*a6d0*/  @P0 IMAD.MOV.U32 R7, RZ, RZ, R15 ;  /* 0x000000ffff070224 */ /* 0x000fca00078e000f */
        /* <DEDUP_REMOVED lines=101> */
[C---:B------:R-:W-:Y:S02]  /*ad30*/  ISETP.GT.AND P3, PT, R0.reuse, 0x78, P1 ;  /* 0x000000780000780c */ /* 0x040fe40000f64270 */
[C---:B------:R-:W-:Y:S01]  /*ad40*/  ISETP.GT.AND P1, PT, R0.reuse, 0x79, P1 ;  /* 0x000000790000780c */ /* 0x040fe20000f24270 */
[----:B------:R-:W-:Y:S01]  /*ad50*/  @P4 STG.E.U16 desc[UR36][R4.64+0xe0], R80 ;  /* 0x0000e05004004986 */ /* 0x000fe2000c101524 */
[----:B------:R-:W-:-:S03]  /*ad60*/  ISETP.GT.AND P4, PT, R0, 0x71, P2 ;  /* 0x000000710000780c */ /* 0x000fc60001784270 */
[----:B------:R-:W-:Y:S01]  /*ad70*/  @P5 STG.E.U16 desc[UR36][R4.64+0xe2], R81 ;  /* 0x0000e25104005986 */ /* 0x000fe2000c101524 */
[C---:B------:R-:W-:Y:S02]  /*ad80*/  ISETP.GT.AND P5, PT, R0.reuse, 0x78, P2 ;  /* 0x000000780000780c */ /* 0x040fe400017a4270 */
[----:B------:R-:W-:Y:S01]  /*ad90*/  ISETP.GT.AND P2, PT, R0, 0x79, P2 ;  /* 0x000000790000780c */ /* 0x000fe20001744270 */
[----:B0-----:R-:W-:Y:S02]  /*ada0*/  @P0 IMAD.MOV.U32 R6, RZ, RZ, R14 ;  /* 0x000000ffff060224 */ /* 0x001fe400078e000e */
[----:B------:R-:W-:-:S05]  /*adb0*/  @P0 IMAD.MOV.U32 R7, RZ, RZ, R15 ;  /* 0x000000ffff070224 */ /* 0x000fca00078e000f */
[----:B------:R0:W-:Y:S02]  /*adc0*/  @P0 STG.E.U16 desc[UR36][R6.64+0xe0], R82 ;  /* 0x0000e05206000986 */ /* 0x0001e4000c101524 */
[----:B0-----:R-:W-:Y:S02]  /*add0*/  @P4 IMAD.MOV.U32 R6, RZ, RZ, R14 ;  /* 0x000000ffff064224 */ /* 0x001fe400078e000e */
[----:B------:R-:W-:-:S05]  /*ade0*/  @P4 IMAD.MOV.U32 R7, RZ, RZ, R15 ;  /* 0x000000ffff074224 */ /* 0x000fca00078e000f */
[----:B------:R-:W-:Y:S04]  /*adf0*/  @P4 STG.E.U16 desc[UR36][R6.64+0xe2], R83 ;  /* 0x0000e25306004986 */ /* 0x000fe8000c101524 */
[----:B------:R-:W-:Y:S04]  /*ae00*/  @P3 STG.E.U16 desc[UR36][R4.64+0xf0], R84 ;  /* 0x0000f05404003986 */ /* 0x000fe8000c101524 */
[----:B------:R0:W-:Y:S02]  /*ae10*/  @P1 STG.E.U16 desc[UR36][R4.64+0xf2], R85 ;  /* 0x0000f25504001986 */ /* 0x0001e4000c101524 */
[----:B0-----:R-:W-:-:S02]  /*ae20*/  @P5 IMAD.MOV.U32 R4, RZ, RZ, R14 ;  /* 0x000000ffff045224 */ /* 0x001fc400078e000e */
[----:B------:R-:W-:-:S05]  /*ae30*/  @P5 IMAD.MOV.U32 R5, RZ, RZ, R15 ;  /* 0x000000ffff055224 */ /* 0x000fca00078e000f */
[----:B------:R0:W-:Y:S04]  /*ae40*/  @P5 STG.E.U16 desc[UR36][R4.64+0xf0], R86 ;  /* 0x0000f05604005986 */ /* 0x0001e8000c101524 */
[----:B------:R0:W-:Y:S02]  /*ae50*/  @P2 STG.E.U16 desc[UR36][R14.64+0xf2], R87 ;  /* 0x0000f2570e002986 */ /* 0x0001e4000c101524 */
.L_x_284:
[----:B------:R-:W-:Y:S05]  /*ae60*/  BSYNC B0 ;  /* 0x0000000000007941 */ /* 0x000fea0003800000 */
.L_x_32:
[----:B------:R-:W-:Y:S01]  /*ae70*/  ULDC UR4, c[0x0][0xc] ;  /* 0x0000030000047ab9 */ /* 0x000fe20000000800 */
[----:B------:R-:W-:Y:S01]  /*ae80*/  ULDC UR5, c[0x0][0x10] ;  /* 0x0000040000057ab9 */ /* 0x000fe20000000800 */
[----:B0-----:R-:W0:Y:S01]  /*ae90*/  LDC R3, c[0x0][0x14] ;  /* 0x00000500ff037b82 */ /* 0x001e220000000800 */
[----:B------:R-:W-:Y:S01]  /*aea0*/  UIMAD.WIDE.U32 UR4, UR4, UR5, URZ ;  /* 0x00000005040472a5 */ /* 0x000fe2000f8e003f */
[----:B------:R-:W-:Y:S01]  /*aeb0*/  PRMT R0, RZ, 0x7610, R0 ;  /* 0x00007610ff007816 */ /* 0x000fe20000000000 */
[----:B-----5:R-:W-:Y:S02]  /*aec0*/  IMAD.MOV.U32 R154, RZ, RZ, -0x1 ;  /* 0xffffffffff9a7424 */ /* 0x020fe400078e00ff */
[----:B------:R-:W-:Y:S02]  /*aed0*/  IMAD.MOV.U32 R23, RZ, RZ, -0x1 ;  /* 0xffffffffff177424 */ /* 0x000fe400078e00ff */
[----:B0-----:R-:W-:-:S04]  /*aee0*/  IMAD.WIDE.U32 R16, R3, UR4, R16 ;  /* 0x0000000403107c25 */ /* 0x001fc8000f8e0010 */
[----:B------:R-:W-:Y:S01]  /*aef0*/  IMAD R3, R3, UR5, RZ ;  /* 0x0000000503037c24 */ /* 0x000fe2000f8e02ff */
[----:B------:R-:W-:Y:S02]  /*af00*/  ULDC.64 UR4, c[0x0][0x650] ;  /* 0x0001940000047ab9 */ /* 0x000fe40000000a00 */
[----:B------:R-:W-:Y:S01]  /*af10*/  ISETP.GE.U32.AND P0, PT, R16, UR4, PT ;  /* 0x0000000410007c0c */ /* 0x000fe2000bf06070 */
[----:B------:R-:W-:-:S05]  /*af20*/  IMAD.IADD R17, R17, 0x1, R3 ;  /* 0x0000000111117824 */ /* 0x000fca00078e0203 */
[----:B------:R-:W-:-:S13]  /*af30*/  ISETP.GE.U32.AND.EX P0, PT, R17, UR5, PT, P0 ;  /* 0x0000000511007c0c */ /* 0x000fda000bf06100 */
[----:B------:R-:W-:Y:S05]  /*af40*/  @P0 BRA `(.L_x_285) ;  /* 0x0000000400640947 */ /* 0x000fea0003800000 */
[----:B------:R-:W0:Y:S01]  /*af50*/  S2R R12, SR_CTAID.X ;  /* 0x00000000000c7919 */ /* 0x000e220000002500 */
[----:B-12---:R-:W1:Y:S01]  /*af60*/  LDC.64 R10, c[0x0][0x628] ;  /* 0x00018a00ff0a7b82 */ /* 0x006e620000000a00 */
[----:B------:R-:W-:Y:S01]  /*af70*/  ULDC UR4, c[0x0][0x150] ;  /* 0x0000540000047ab9 */ /* 0x000fe20000000800 */
[----:B------:R-:W-:Y:S01]  /*af80*/  MOV R8, R16 ;  /* 0x0000001000087202 */ /* 0x000fe20000000f00 */
[----:B------:R-:W2:Y:S01]  /*af90*/  S2R R24, SR_CTAID.Y ;  /* 0x0000000000187919 */ /* 0x000ea20000002600 */
[----:B------:R-:W-:-:S04]  /*afa0*/  IMAD.MOV.U32 R9, RZ, RZ, R17 ;  /* 0x000000ffff097224 */ /* 0x000fc800078e0011 */
[----:B------:R-:W2:Y:S08]  /*afb0*/  LDC R21, c[0x0][0x144] ;  /* 0x00005100ff157b82 */ /* 0x000eb00000000800 */
[----:B------:R-:W2:Y:S08]  /*afc0*/  LDC R0, c[0x0][0x630] ;  /* 0x00018c00ff007b82 */ /* 0x000eb00000000800 */
[----:B------:R-:W2:Y:S01]  /*afd0*/  LDC.64 R14, c[0x0][0x620] ;  /* 0x00018800ff0e7b82 */ /* 0x000ea20000000a00 */
[----:B-1----:R-:W-:-:S04]  /*afe0*/  ISETP.NE.U32.AND P0, PT, R10, RZ, PT ;  /* 0x000000ff0a00720c */ /* 0x002fc80003f05070 */
[----:B------:R-:W-:Y:S02]  /*aff0*/  ISETP.NE.AND.EX P0, PT, R11, RZ, PT, P0 ;  /* 0x000000ff0b00720c */ /* 0x000fe40003f05300 */
[----:B0-----:R-:W-:-:S05]  /*b000*/  I2FP.F32.U32 R3, R12 ;  /* 0x0000000c00037245 */ /* 0x001fca0000201000 */
[----:B------:R-:W-:-:S04]  /*b010*/  FMUL R3, R3, UR4 ;  /* 0x0000000403037c20 */ /* 0x000fc80008400000 */
[----:B------:R0:W1:Y:S02]  /*b020*/  F2I.U32.TRUNC.NTZ R20, R3 ;  /* 0x0000000300147305 */ /* 0x000064000020f000 */
[----:B------:R-:W-:Y:S05]  /*b030*/  @!P0 BRA `(.L_x_286) ;  /* 0x0000000000288947 */ /* 0x000fea0003800000 */
[----:B0-----:R-:W0:Y:S02]  /*b040*/  LDC R3, c[0x0][0x634] ;  /* 0x00018d00ff037b82 */ /* 0x001e240000000800 */
[----:B0-----:R-:W-:-:S05]  /*b050*/  IADD3 R3, P0, R16, R3, RZ ;  /* 0x0000000310037210 */ /* 0x001fca0007f1e0ff */
        /* <DEDUP_REMOVED lines=8> */
.L_x_286:
[----:B------:R-:W5:Y:S01]  /*b0e0*/  LDC.64 R30, c[0x0][0x640] ;  /* 0x00019000ff1e7b82 */ /* 0x000f620000000a00 */
[-CC-:B--2---:R-:W-:Y:S01]  /*b0f0*/  SHF.R.U64 R23, R8, R0.reuse, R9.reuse ;  /* 0x0000000008177219 */ /* 0x184fe20000001209 */
[----:B-1----:R-:W-:Y:S01]  /*b100*/  IMAD.MOV R20, RZ, RZ, -R20 ;  /* 0x000000ffff147224 */ /* 0x002fe200078e0a14 */
[----:B------:R-:W-:Y:S01]  /*b110*/  SHF.R.U32.HI R0, RZ, R0, R9 ;  /* 0x00000000ff007219 */ /* 0x000fe20000011609 */
[----:B------:R-:W-:Y:S01]  /*b120*/  ULDC UR4, c[0x0][0x154] ;  /* 0x0000550000047ab9 */ /* 0x000fe20000000800 */
[----:B0-----:R-:W-:Y:S01]  /*b130*/  IADD3 R3, P0, RZ, -R23, RZ ;  /* 0x80000017ff037210 */ /* 0x001fe20007f1e0ff */
[----:B------:R-:W-:Y:S02]  /*b140*/  IMAD R26, R21, R20, R12 ;  /* 0x00000014151a7224 */ /* 0x000fe400078e020c */
[----:B------:R-:W0:Y:S01]  /*b150*/  LDC R6, c[0x0][0x618] ;  /* 0x00018600ff067b82 */ /* 0x000e220000000800 */
[----:B------:R-:W-:Y:S02]  /*b160*/  IMAD.MOV.U32 R7, RZ, RZ, 0x1 ;  /* 0x00000001ff077424 */ /* 0x000fe400078e00ff */
[----:B------:R-:W-:-:S04]  /*b170*/  IMAD.X R5, RZ, RZ, ~R0, P0 ;  /* 0x000000ffff057224 */ /* 0x000fc800000e0e00 */
[-C--:B------:R-:W-:Y:S01]  /*b180*/  IMAD R0, R5, R14.reuse, RZ ;  /* 0x0000000e05007224 */ /* 0x080fe200078e02ff */
[----:B------:R-:W1:Y:S01]  /*b190*/  LDC R8, c[0x0][0x608] ;  /* 0x00018200ff087b82 */ /* 0x000e620000000800 */
[----:B------:R-:W-:-:S04]  /*b1a0*/  IMAD.WIDE.U32 R4, R3, R14, R16 ;  /* 0x0000000e03047225 */ /* 0x000fc800078e0010 */
[----:B------:R-:W-:Y:S01]  /*b1b0*/  IMAD R3, R3, R15, R0 ;  /* 0x0000000f03037224 */ /* 0x000fe200078e0200 */
[----:B------:R-:W-:Y:S02]  /*b1c0*/  I2FP.F32.U32 R0, R24 ;  /* 0x0000001800007245 */ /* 0x000fe40000201000 */
[----:B------:R-:W2:Y:S01]  /*b1d0*/  LDC R28, c[0x0][0x658] ;  /* 0x00019600ff1c7b82 */ /* 0x000ea20000000800 */
[----:B------:R-:W-:Y:S01]  /*b1e0*/  IMAD.IADD R3, R5, 0x1, R3 ;  /* 0x0000000105037824 */ /* 0x000fe200078e0203 */
[----:B-----5:R-:W-:Y:S01]  /*b1f0*/  ISETP.NE.U32.AND P0, PT, R30, RZ, PT ;  /* 0x000000ff1e00720c */ /* 0x020fe20003f05070 */
[----:B------:R-:W-:Y:S01]  /*b200*/  FMUL R0, R0, UR4 ;  /* 0x0000000400007c20 */ /* 0x000fe20008400000 */
[----:B------:R-:W-:Y:S02]  /*b210*/  IMAD.MOV.U32 R5, RZ, RZ, -0x1 ;  /* 0xffffffffff057424 */ /* 0x000fe400078e00ff */
[----:B------:R-:W-:Y:S01]  /*b220*/  ISETP.NE.AND.EX P0, PT, R31, RZ, PT, P0 ;  /* 0x000000ff1f00720c */ /* 0x000fe20003f05300 */
[----:B------:R1:W2:Y:S01]  /*b230*/  F2I.U32.TRUNC.NTZ R13, R0 ;  /* 0x00000000000d7305 */ /* 0x0002a2000020f000 */
[----:B------:R-:W3:Y:S01]  /*b240*/  LDC R15, c[0x0][0x148] ;  /* 0x00005200ff0f7b82 */ /* 0x000ee20000000800 */
[----:B0-----:R-:W-:-:S02]  /*b250*/  SHF.R.U64 R12, R4, R6, R3 ;  /* 0x00000006040c7219 */ /* 0x001fc40000001203 */
[----:B------:R-:W-:-:S05]  /*b260*/  SHF.R.U32.HI R3, RZ, R6, R3 ;  /* 0x00000006ff037219 */ /* 0x000fca0000011603 */
[----:B------:R-:W0:Y:S01]  /*b270*/  LDC R20, c[0x0][0x600] ;  /* 0x00018000ff147b82 */ /* 0x000e220000000800 */
[-CC-:B-1----:R-:W-:Y:S02]  /*b280*/  SHF.R.U64 R10, R12, R8.reuse, R3.reuse ;  /* 0x000000080c0a7219 */ /* 0x182fe40000001203 */
[----:B------:R-:W-:-:S05]  /*b290*/  SHF.R.U32.HI R3, RZ, R8, R3 ;  /* 0x00000008ff037219 */ /* 0x000fca0000011603 */
[----:B------:R-:W1:Y:S01]  /*b2a0*/  LDC R21, c[0x0][0x648] ;  /* 0x00019200ff157b82 */ /* 0x000e620000000800 */
[-C--:B--2---:R-:W-:Y:S02]  /*b2b0*/  SHF.L.U32 R4, R5, R28.reuse, RZ ;  /* 0x0000001c05047219 */ /* 0x084fe400000006ff */
[-CC-:B------:R-:W-:Y:S02]  /*b2c0*/  SHF.R.U64 R14, R10, R28.reuse, R3.reuse ;  /* 0x0000001c0a0e7219 */ /* 0x180fe40000001203 */
[----:B------:R-:W-:Y:S02]  /*b2d0*/  SHF.R.U32.HI R5, RZ, R28, R3 ;  /* 0x0000001cff057219 */ /* 0x000fe40000011603 */
[----:B------:R-:W-:Y:S01]  /*b2e0*/  LOP3.LUT R153, RZ, R4, RZ, 0x33, !PT ;  /* 0x00000004ff997212 */ /* 0x000fe200078e33ff */
[----:B------:R-:W2:Y:S01]  /*b2f0*/  LDC R25, c[0x0][0x638] ;  /* 0x00018e00ff197b82 */ /* 0x000ea20000000800 */
[----:B------:R-:W-:Y:S01]  /*b300*/  SHF.L.U32 R28, R7, R28, RZ ;  /* 0x0000001c071c7219 */ /* 0x000fe200000006ff */
[----:B------:R-:W-:-:S06]  /*b310*/  IMAD.MOV.U32 R4, RZ, RZ, R14 ;  /* 0x000000ffff047224 */ /* 0x000fcc00078e000e */
[----:B------:R-:W0:Y:S01]  /*b320*/  LDC R27, c[0x0][0x610] ;  /* 0x00018400ff1b7b82 */ /* 0x000e220000000800 */
[----:B------:R-:W-:Y:S05]  /*b330*/  @!P0 BRA `(.L_x_287) ;  /* 0x0000000000288947 */ /* 0x000fea0003800000 */
[----:B------:R-:W5:Y:S02]  /*b340*/  LDC R3, c[0x0][0x64c] ;  /* 0x00019300ff037b82 */ /* 0x000f640000000800 */
[----:B-----5:R-:W-:-:S05]  /*b350*/  IADD3 R3, P0, R14, R3, RZ ;  /* 0x000000030e037210 */ /* 0x020fca0007f1e0ff */
[----:B------:R-:W-:-:S04]  /*b360*/  IMAD.X R11, RZ, RZ, R5, P0 ;  /* 0x000000ffff0b7224 */ /* 0x000fc800000e0605 */
[----:B------:R-:W-:-:S04]  /*b370*/  IMAD.WIDE.U32 R4, R11, R30, RZ ;  /* 0x0000001e0b047225 */ /* 0x000fc800078e00ff */
[----:B------:R-:W-:-:S04]  /*b380*/  IMAD.WIDE.U32 R6, P0, R3, R31, R4 ;  /* 0x0000001f03067225 */ /* 0x000fc80007800004 */
[----:B------:R-:W-:Y:S01]  /*b390*/  IMAD.WIDE.U32 R4, R3, R30, RZ ;  /* 0x0000001e03047225 */ /* 0x000fe200078e00ff */
[----:B------:R-:W-:-:S03]  /*b3a0*/  IADD3.X R9, RZ, RZ, RZ, P0, !PT ;  /* 0x000000ffff097210 */ /* 0x000fc600007fe4ff */
[----:B------:R-:W-:Y:S01]  /*b3b0*/  IMAD.MOV.U32 R8, RZ, RZ, R7 ;  /* 0x000000ffff087224 */ /* 0x000fe200078e0007 */
[----:B------:R-:W-:-:S05]  /*b3c0*/  IADD3 RZ, P0, R5, R6, RZ ;  /* 0x0000000605ff7210 */ /* 0x000fca0007f1e0ff */
[----:B------:R-:W-:-:S08]  /*b3d0*/  IMAD.WIDE.U32.X R4, R11, R31, R8, P0 ;  /* 0x0000001f0b047225 */ /* 0x000fd000000e0408 */
.L_x_287:
[----:B------:R-:W-:Y:S01]  /*b3e0*/  ISETP.NE.AND P0, PT, R2, 0x1, PT ;  /* 0x000000010200780c */ /* 0x000fe20003f05270 */
[----:B------:R-:W-:Y:S01]  /*b3f0*/  IMAD.MOV R13, RZ, RZ, -R13 ;  /* 0x000000ffff0d7224 */ /* 0x000fe200078e0a0d */
[----:B-1----:R-:W-:Y:S01]  /*b400*/  SHF.R.U64 R0, R4, R21, R5 ;  /* 0x0000001504007219 */ /* 0x002fe20000001205 */
[----:B0-----:R-:W-:Y:S01]  /*b410*/  VIADD R5, R20, 0xffffffff ;  /* 0xffffffff14057836 */ /* 0x001fe20000000000 */
[----:B------:R-:W-:-:S03]  /*b420*/  LOP3.LUT R153, R10, R153, RZ, 0xc0, !PT ;  /* 0x000000990a997212 */ /* 0x000fc600078ec0ff */
[----:B------:R-:W-:Y:S01]  /*b430*/  IMAD.MOV R3, RZ, RZ, -R0 ;  /* 0x000000ffff037224 */ /* 0x000fe200078e0a00 */
[----:B------:R-:W-:Y:S01]  /*b440*/  LOP3.LUT R5, R12, R5, RZ, 0xc0, !PT ;  /* 0x000000050c057212 */ /* 0x000fe200078ec0ff */
[----:B------:R-:W-:Y:S02]  /*b450*/  IMAD R153, R28, R0, R153 ;  /* 0x000000001c997224 */ /* 0x000fe400078e0299 */
[----:B--2---:R-:W-:Y:S02]  /*b460*/  IMAD R0, R3, R25, R14 ;  /* 0x0000001903007224 */ /* 0x004fe400078e020e */
[----:B---3--:R-:W-:Y:S02]  /*b470*/  @P0 IMAD R26, R15, R13, R24 ;  /* 0x0000000d0f1a0224 */ /* 0x008fe400078e0218 */
[----:B------:R-:W-:Y:S02]  /*b480*/  IMAD R4, R0, R20, R5 ;  /* 0x0000001400047224 */ /* 0x000fe400078e0205 */
[----:B------:R-:W-:-:S02]  /*b490*/  IMAD R153, R153, R27, R26 ;  /* 0x0000001b99997224 */ /* 0x000fc400078e021a */
[----:B------:R-:W-:-:S03]  /*b4a0*/  IMAD.MOV.U32 R3, RZ, RZ, 0x1 ;  /* 0x00000001ff037424 */ /* 0x000fc600078e00ff */
[----:B------:R-:W-:Y:S02]  /*b4b0*/  SEL R154, R4, R153, !P0 ;  /* 0x00000099049a7207 */ /* 0x000fe40004000000 */
[----:B------:R-:W-:Y:S02]  /*b4c0*/  PRMT R0, R3, 0x7610, R0 ;  /* 0x0000761003007816 */ /* 0x000fe40000000000 */
[----:B------:R-:W-:-:S07]  /*b4d0*/  SEL R153, R153, R4, !P0 ;  /* 0x0000000499997207 */ /* 0x000fce0004000000 */
.L_x_285:
[----:B------:R-:W-:-:S13]  /*b4e0*/  LOP3.LUT P0, RZ, R0, 0xff, RZ, 0xc0, !PT ;  /* 0x000000ff00ff7812 */ /* 0x000fda000780c0ff */
[----:B------:R-:W-:Y:S05]  /*b4f0*/  @P0 BRA `(.L_x_288) ;  /* 0xffffff5c00380947 */ /* 0x000fea000383ffff */
[----:B------:R-:W-:Y:S05]  /*b500*/  EXIT ;  /* 0x000000000000794d */ /* 0x000fea0003800000 */
.L_x_7:
        /* <DEDUP_REMOVED lines=26> */
.L_x_290:
[----:B------:R-:W0:Y:S01]  /*b6b0*/  LDC.64 R28, c[0x0][0x640] ;  /* 0x00019000ff1c7b82 */ /* 0x000e220000000a00 */
[-CC-:B------:R-:W-:Y:S01]  /*b6c0*/  SHF.R.U64 R21, R12, R6.reuse, R13.reuse ;  /* 0x000000060c157219 */ /* 0x180fe2000000120d */
[----:B------:R-:W-:Y:S01]  /*b6d0*/  IMAD.MOV.U32 R30, RZ, RZ, 0x1 ;  /* 0x00000001ff1e7424 */ /* 0x000fe200078e00ff */
[----:B------:R-:W-:Y:S02]  /*b6e0*/  SHF.R.U32.HI R6, RZ, R6, R13 ;  /* 0x00000006ff067219 */ /* 0x000fe4000001160d */
        /* <DEDUP_REMOVED lines=8> */
[----:B------:R-:W-:Y:S01]  /*b770*/  IMAD.IADD R9, R9, 0x1, R11 ;  /* 0x0000000109097824 */ /* 0x000fe200078e020b */
[----:B0-----:R-:W-:-:S04]  /*b780*/  ISETP.NE.U32.AND P0, PT, R28, RZ, PT ;  /* 0x000000ff1c00720c */ /* 0x001fc80003f05070 */
[----:B------:R-:W-:Y:S02]  /*b790*/  ISETP.NE.AND.EX P0, PT, R29, RZ, PT, P0 ;  /* 0x000000ff1d00720c */ /* 0x000fe40003f05300 */
[----:B------:R-:W0:Y:S01]  /*b7a0*/  LDC R22, c[0x0][0x600] ;  /* 0x00018000ff167b82 */ /* 0x000e220000000800 */
[-CC-:B-1----:R-:W-:Y:S01]  /*b7b0*/  SHF.R.U64 R14, R8, R10.reuse, R9.reuse ;  /* 0x0000000a080e7219 */ /* 0x182fe20000001209 */
[----:B------:R-:W-:Y:S01]  /*b7c0*/  IMAD.MOV.U32 R8, RZ, RZ, -0x1 ;  /* 0xffffffffff087424 */ /* 0x000fe200078e00ff */
[----:B------:R-:W-:-:S05]  /*b7d0*/  SHF.R.U32.HI R9, RZ, R10, R9 ;  /* 0x0000000aff097219 */ /* 0x000fca0000011609 */
[----:B------:R-:W1:Y:S01]  /*b7e0*/  LDC R24, c[0x0][0x648] ;  /* 0x00019200ff187b82 */ /* 0x000e620000000800 */
[-CC-:B--2---:R-:W-:Y:S02]  /*b7f0*/  SHF.R.U64 R23, R14, R12.reuse, R9.reuse ;  /* 0x0000000c0e177219 */ /* 0x184fe40000001209 */
[----:B------:R-:W-:-:S05]  /*b800*/  SHF.R.U32.HI R6, RZ, R12, R9 ;  /* 0x0000000cff067219 */ /* 0x000fca0000011609 */
[----:B------:R-:W2:Y:S01]  /*b810*/  LDC R26, c[0x0][0x638] ;  /* 0x00018e00ff1a7b82 */ /* 0x000ea20000000800 */
[-C--:B---3--:R-:W-:Y:S02]  /*b820*/  SHF.L.U32 R8, R8, R27.reuse, RZ ;  /* 0x0000001b08087219 */ /* 0x088fe400000006ff */
[-CC-:B------:R-:W-:Y:S02]  /*b830*/  SHF.R.U64 R25, R23, R27.reuse, R6.reuse ;  /* 0x0000001b17197219 */ /* 0x180fe40000001206 */
[----:B------:R-:W-:Y:S02]  /*b840*/  LOP3.LUT R32, RZ, R8, RZ, 0x33, !PT ;  /* 0x00000008ff207212 */ /* 0x000fe400078e33ff */
[----:B------:R-:W-:Y:S01]  /*b850*/  SHF.R.U32.HI R9, RZ, R27, R6 ;  /* 0x0000001bff097219 */ /* 0x000fe20000011606 */
[----:B------:R-:W3:Y:S01]  /*b860*/  LDC R31, c[0x0][0x610] ;  /* 0x00018400ff1f7b82 */ /* 0x000ee20000000800 */
[----:B------:R-:W-:Y:S01]  /*b870*/  IMAD.MOV.U32 R8, RZ, RZ, R25 ;  /* 0x000000ffff087224 */ /* 0x000fe200078e0019 */
[----:B------:R-:W-:Y:S06]  /*b880*/  @!P0 BRA `(.L_x_291) ;  /* 0x0000000000288947 */ /* 0x000fec0003800000 */
        /* <DEDUP_REMOVED lines=10> */
.L_x_291:
[----:B------:R-:W-:Y:S01]  /*b930*/  ISETP.NE.AND P0, PT, R2, 0x1, PT ;  /* 0x000000010200780c */ /* 0x000fe20003f05270 */
[----:B------:R-:W-:Y:S01]  /*b940*/  IMAD.MOV.U32 R13, RZ, RZ, R21 ;  /* 0x000000ffff0d7224 */ /* 0x000fe200078e0015 */
[----:B-1----:R-:W-:Y:S01]  /*b950*/  SHF.R.U64 R6, R8, R24, R9 ;  /* 0x0000001808067219 */ /* 0x002fe20000001209 */
[----:B0-----:R-:W-:Y:S01]  /*b960*/  VIADD R9, R22, 0xffffffff ;  /* 0xffffffff16097836 */ /* 0x001fe20000000000 */
[----:B------:R-:W-:Y:S02]  /*b970*/  SHF.L.U32 R30, R30, R27, RZ ;  /* 0x0000001b1e1e7219 */ /* 0x000fe400000006ff */
[----:B------:R-:W-:Y:S01]  /*b980*/  LOP3.LUT R5, R23, R32, RZ, 0xc0, !PT ;  /* 0x0000002017057212 */ /* 0x000fe200078ec0ff */
[----:B------:R-:W-:-:S04]  /*b990*/  IMAD.MOV R8, RZ, RZ, -R6 ;  /* 0x000000ffff087224 */ /* 0x000fc800078e0a06 */
[----:B------:R-:W-:Y:S01]  /*b9a0*/  IMAD R6, R30, R6, R5 ;  /* 0x000000061e067224 */ /* 0x000fe200078e0205 */
[----:B------:R-:W-:Y:S01]  /*b9b0*/  LOP3.LUT R5, R14, R9, RZ, 0xc0, !PT ;  /* 0x000000090e057212 */ /* 0x000fe200078ec0ff */
[----:B------:R-:W-:Y:S02]  /*b9c0*/  @P0 IMAD R3, R7, R20, R4 ;  /* 0x0000001407030224 */ /* 0x000fe400078e0204 */
[----:B--2---:R-:W-:Y:S01]  /*b9d0*/  IMAD R4, R8, R26, R25 ;  /* 0x0000001a08047224 */ /* 0x004fe200078e0219 */
[----:B------:R-:W-:Y:S01]  /*b9e0*/  MOV R8, 0x1 ;  /* 0x0000000100087802 */ /* 0x000fe20000000f00 */
[----:B---3--:R-:W-:Y:S02]  /*b9f0*/  IMAD R3, R6, R31, R3 ;  /* 0x0000001f06037224 */ /* 0x008fe400078e0203 */
[----:B------:R-:W-:-:S05]  /*ba00*/  IMAD R4, R4, R22, R5 ;  /* 0x0000001604047224 */ /* 0x000fca00078e0205 */
[----:B------:R-:W-:Y:S02]  /*ba10*/  SEL R6, R4, R3, !P0 ;  /* 0x0000000304067207 */ /* 0x000fe40004000000 */
[----:B------:R-:W-:-:S07]  /*ba20*/  SEL R12, R3, R4, !P0 ;  /* 0x00000004030c7207 */ /* 0x000fce0004000000 */
.L_x_289:
[----:B------:R-:W-:-:S08]  /*ba30*/  NOP ;  /* 0x0000000000007918 */ /* 0x000fd00000000000 */
[----:B------:R-:W0:-:S00]  /*ba40*/  USETMAXREG.DEALLOC.CTAPOOL 0x28 ;  /* 0x00000028000079c8 */ /* 0x000e0000080e0500 */
[----:B0-----:R-:W-:-:S13]  /*ba50*/  ISETP.NE.AND P0, PT, R0, RZ, PT ;  /* 0x000000ff0000720c */ /* 0x001fda0003f05270 */
[----:B------:R-:W-:Y:S05]  /*ba60*/  @P0 EXIT ;  /* 0x000000000000094d */ /* 0x000fea0003800000 */
[----:B------:R-:W-:Y:S01]  /*ba70*/  LOP3.LUT P0, RZ, R8, 0xff, RZ, 0xc0, !PT ;  /* 0x000000ff08ff7812 */ /* 0x000fe2000780c0ff */
[----:B------:R-:W-:Y:S02]  /*ba80*/  IMAD.MOV.U32 R10, RZ, RZ, 0x1 ;  /* 0x00000001ff0a7424 */ /* 0x000fe400078e00ff */
[----:B------:R-:W-:-:S10]  /*ba90*/  IMAD.MOV.U32 R9, RZ, RZ, RZ ;  /* 0x000000ffff097224 */ /* 0x000fd400078e00ff */
[----:B------:R-:W-:Y:S05]  /*baa0*/  @!P0 BRA `(.L_x_292) ;  /* 0x0000000c00c88947 */ /* 0x000fea0003800000 */
[----:B------:R-:W0:Y:S01]  /*bab0*/  LDC R0, c[0x0][0x28c] ;  /* 0x0000a300ff007b82 */ /* 0x000e220000000800 */
[----:B------:R-:W-:Y:S01]  /*bac0*/  ULDC UR4, c[0x0][0x658] ;  /* 0x0001960000047ab9 */ /* 0x000fe20000000800 */
[----:B------:R-:W-:Y:S01]  /*bad0*/  UMOV UR11, 0xffffffff ;  /* 0xffffffff000b7882 */ /* 0x000fe20000000000 */
[----:B------:R-:W-:Y:S01]  /*bae0*/  UMOV UR17, 0x1 ;  /* 0x0000000100117882 */ /* 0x000fe20000000000 */
[----:B------:R-:W-:Y:S01]  /*baf0*/  USHF.L.U32 UR11, UR11, UR4, URZ ;  /* 0x000000040b0b7299 */ /* 0x000fe2000800063f */
[----:B------:R-:W-:Y:S01]  /*bb00*/  BSSY B0, `(.L_x_292) ;  /* 0x00000ec000007945 */ /* 0x000fe20003800000 */
[----:B------:R-:W-:Y:S01]  /*bb10*/  ULDC UR9, c[0x0][0xc] ;  /* 0x0000030000097ab9 */ /* 0x000fe20000000800 */
[----:B------:R-:W-:Y:S01]  /*bb20*/  ULDC UR16, c[0x0][0x10] ;  /* 0x0000040000107ab9 */ /* 0x000fe20000000800 */
[----:B------:R-:W1:Y:S01]  /*bb30*/  S2UR UR8, SR_CgaCtaId ;  /* 0x00000000000879c3 */ /* 0x000e620000008800 */
[----:B------:R-:W-:Y:S01]  /*bb40*/  ULOP3.LUT UR13, URZ, UR11, URZ, 0x33, !UPT ;  /* 0x0000000b3f0d7292 */ /* 0x000fe2000f8e333f */
[----:B------:R-:W-:Y:S01]  /*bb50*/  LOP3.LUT R11, R19, 0x2, RZ, 0xfc, !PT ;  /* 0x00000002130b7812 */ /* 0x000fe200078efcff */
[----:B------:R-:W-:Y:S01]  /*bb60*/  IMAD.MOV.U32 R10, RZ, RZ, 0x1 ;  /* 0x00000001ff0a7424 */ /* 0x000fe200078e00ff */
[----:B------:R-:W-:Y:S01]  /*bb70*/  ULDC UR5, c[0x0][0x600] ;  /* 0x0001800000057ab9 */ /* 0x000fe20000000800 */
[----:B------:R-:W-:Y:S01]  /*bb80*/  IMAD.MOV.U32 R9, RZ, RZ, RZ ;  /* 0x000000ffff097224 */ /* 0x000fe200078e00ff */
[----:B------:R-:W-:Y:S01]  /*bb90*/  UMOV UR30, 0x11 ;  /* 0x00000011001e7882 */ /* 0x000fe20000000000 */
[----:B------:R-:W-:-:S02]  /*bba0*/  UIADD3 UR5, UR5, -0x1, URZ ;  /* 0xffffffff05057890 */ /* 0x000fc4000fffe03f */
[----:B------:R-:W-:Y:S01]  /*bbb0*/  USHF.L.U32 UR4, UR17, UR4, URZ ;  /* 0x0000000411047299 */ /* 0x000fe2000800063f */
[----:B------:R-:W-:Y:S01]  /*bbc0*/  ULDC.64 UR40, c[0x0][0x198] ;  /* 0x0000660000287ab9 */ /* 0x000fe20000000a00 */
[----:B0-----:R-:W-:-:S05]  /*bbd0*/  VIADD R0, R0, 0x7f ;  /* 0x0000007f00007836 */ /* 0x001fca0000000000 */
[----:B------:R-:W-:Y:S01]  /*bbe0*/  SHF.R.S32.HI R3, RZ, 0x1f, R0 ;  /* 0x0000001fff037819 */ /* 0x000fe20000011400 */
[----:B-1----:R-:W-:-:S03]  /*bbf0*/  USHF.R.U32.HI UR37, URZ, 0x2, UR8 ;  /* 0x000000023f257899 */ /* 0x002fc60008011608 */
[----:B------:R-:W-:Y:S01]  /*bc00*/  LEA.HI R3, R3, R0, RZ, 0x7 ;  /* 0x0000000003037211 */ /* 0x000fe200078f38ff */
[----:B------:R-:W-:Y:S01]  /*bc10*/  ULOP3.LUT UR10, UR8, 0x3, URZ, 0xc0, !UPT ;  /* 0x00000003080a7892 */ /* 0x000fe2000f8ec03f */
[----:B------:R-:W-:Y:S01]  /*bc20*/  IMAD.MOV.U32 R0, RZ, RZ, 0x1 ;  /* 0x00000001ff007424 */ /* 0x000fe200078e00ff */
[----:B------:R-:W-:Y:S01]  /*bc30*/  USHF.L.U32 UR6, UR8, 0x5, URZ ;  /* 0x0000000508067899 */ /* 0x000fe2000800063f */
[--C-:B------:R-:W-:Y:S01]  /*bc40*/  SHF.R.S32.HI R8, RZ, 0x7, R3.reuse ;  /* 0x00000007ff087819 */ /* 0x100fe20000011403 */
[----:B------:R-:W-:Y:S02]  /*bc50*/  USHF.L.U32 UR7, UR8, 0xb, URZ ;  /* 0x0000000b08077899 */ /* 0x000fe4000800063f */
[----:B------:R-:W-:Y:S01]  /*bc60*/  ULOP3.LUT UR8, UR8, 0xfffffffc, URZ, 0xc0, !UPT ;  /* 0xfffffffc08087892 */ /* 0x000fe2000f8ec03f */
[----:B------:R-:W-:Y:S01]  /*bc70*/  PRMT R3, R0, 0x7610, R3 ;  /* 0x0000761000037816 */ /* 0x000fe20000000003 */
[----:B------:R-:W-:Y:S01]  /*bc80*/  UISETP.GT.U32.AND UP0, UPT, UR10, 0xffff, UPT ;  /* 0x0000ffff0a00788c */ /* 0x000fe2000bf04070 */
[----:B------:R-:W-:Y:S01]  /*bc90*/  VIADD R0, R8, 0x1 ;  /* 0x0000000108007836 */ /* 0x000fe20000000000 */
[----:B------:R-:W-:-:S02]  /*bca0*/  ULOP3.LUT UR12, UR8, 0x1, URZ, 0xfc, !UPT ;  /* 0x00000001080c7892 */ /* 0x000fc4000f8efc3f */
[----:B------:R-:W-:Y:S02]  /*bcb0*/  ULOP3.LUT UR14, UR8, 0x2, URZ, 0xfc, !UPT ;  /* 0x00000002080e7892 */ /* 0x000fe4000f8efc3f */
[----:B------:R-:W-:Y:S02]  /*bcc0*/  USHF.L.U32 UR11, UR17, UR8, URZ ;  /* 0x00000008110b7299 */ /* 0x000fe4000800063f */
[----:B------:R-:W-:Y:S02]  /*bcd0*/  ULOP3.LUT UR15, UR8, 0x3, URZ, 0xfc, !UPT ;  /* 0x00000003080f7892 */ /* 0x000fe4000f8efc3f */
[----:B------:R-:W-:Y:S02]  /*bce0*/  UIMAD.WIDE.U32 UR8, UR9, UR16, URZ ;  /* 0x00000010090872a5 */ /* 0x000fe4000f8e003f */
[----:B------:R-:W-:Y:S02]  /*bcf0*/  USHF.L.U32 UR12, UR17, UR12, URZ ;  /* 0x0000000c110c7299 */ /* 0x000fe4000800063f */
[----:B------:R-:W-:-:S02]  /*bd00*/  USHF.L.U32 UR14, UR17, UR14, URZ ;  /* 0x0000000e110e7299 */ /* 0x000fc4000800063f */
[----:B------:R-:W-:Y:S01]  /*bd10*/  USEL UR10, UR10, 0xffff, !UP0 ;  /* 0x0000ffff0a0a7887 */ /* 0x000fe2000c000000 */
[----:B------:R-:W-:Y:S01]  /*bd20*/  ULDC UR16, c[0x0][0x14] ;  /* 0x0000050000107ab9 */ /* 0x000fe20000000800 */
[----:B------:R-:W-:Y:S02]  /*bd30*/  USHF.L.U32 UR15, UR17, UR15, URZ ;  /* 0x0000000f110f7299 */ /* 0x000fe4000800063f */
[----:B------:R-:W-:Y:S02]  /*bd40*/  UIMAD.WIDE.U32 UR38, UR8, UR16, URZ ;  /* 0x00000010082672a5 */ /* 0x000fe4000f8e003f */
[----:B------:R-:W-:Y:S02]  /*bd50*/  UIMAD UR21, UR9, UR16, URZ ;  /* 0x00000010091572a4 */ /* 0x000fe4000f8e023f */
[----:B------:R-:W-:Y:S02]  /*bd60*/  ULOP3.LUT UR11, UR14, UR11, UR12, 0xfe, !UPT ;  /* 0x0000000b0e0b7292 */ /* 0x000fe4000f8efe0c */
[----:B------:R-:W-:-:S02]  /*bd70*/  ULOP3.LUT UR10, UR10, 0xffff, URZ, 0xc0, !UPT ;  /* 0x0000ffff0a0a7892 */ /* 0x000fc4000f8ec03f */
[----:B------:R-:W-:Y:S02]  /*bd80*/  ULOP3.LUT UR6, UR6, 0x60, URZ, 0xc0, !UPT ;  /* 0x0000006006067892 */ /* 0x000fe4000f8ec03f */
[----:B------:R-:W-:Y:S02]  /*bd90*/  ULOP3.LUT UR7, UR7, 0x1800, URZ, 0xc0, !UPT ;  /* 0x0000180007077892 */ /* 0x000fe4000f8ec03f */
[----:B------:R-:W-:Y:S02]  /*bda0*/  UIADD3 UR21, UR39, UR21, URZ ;  /* 0x0000001527157290 */ /* 0x000fe4000fffe03f */
[----:B------:R-:W-:Y:S02]  /*bdb0*/  ULOP3.LUT UR29, UR11, UR15, URZ, 0xfc, !UPT ;  /* 0x0000000f0b1d7292 */ /* 0x000fe4000f8efc3f */
[----:B------:R-:W-:-:S12]  /*bdc0*/  USHF.L.U32 UR30, UR30, UR10, URZ ;  /* 0x0000000a1e1e7299 */ /* 0x000fd8000800063f */
.L_x_303:
[----:B------:R-:W-:-:S03]  /*bdd0*/  UMOV UR8, 0xffffffff ;  /* 0xffffffff00087882 */ /* 0x000fc60000000000 */
[----:B------:R-:W-:Y:S05]  /*bde0*/  BRA.DIV UR8, `(.L_x_293) ;  /* 0x0000000e08987947 */ /* 0x000fea000b800000 */
[----:B------:R-:W-:-:S13]  /*bdf0*/  ELECT P6, URZ, PT ;  /* 0x00000000003f782f */ /* 0x000fda00038c0000 */
.L_x_312:
[----:B------:R-:W0:Y:S01]  /*be00*/  LDC R4, c[0x0][0x28c] ;  /* 0x0000a300ff047b82 */ /* 0x000e220000000800 */
[----:B------:R-:W-:Y:S01]  /*be10*/  BSSY B1, `(.L_x_294) ;  /* 0x0000048000017945 */ /* 0x000fe20003800000 */
[----:B0-----:R-:W-:-:S13]  /*be20*/  ISETP.LT.OR P6, PT, R4, 0x1, !P6 ;  /* 0x000000010400780c */ /* 0x001fda00077c1670 */
[----:B------:R-:W-:Y:S05]  /*be30*/  @P6 BRA `(.L_x_295) ;  /* 0x0000000400146947 */ /* 0x000fea0003800000 */
[----:B------:R-:W-:Y:S01]  /*be40*/  LEA R12, R12, UR37, 0x1 ;  /* 0x000000250c0c7c11 */ /* 0x000fe2000f8e08ff */
[----:B------:R-:W-:Y:S01]  /*be50*/  IMAD.MOV.U32 R22, RZ, RZ, RZ ;  /* 0x000000ffff167224 */ /* 0x000fe200078e00ff */
[----:B------:R-:W-:Y:S01]  /*be60*/  LEA R15, R6, UR6, 0x7 ;  /* 0x00000006060f7c11 */ /* 0x000fe2000f8e38ff */
[----:B------:R-:W-:Y:S01]  /*be70*/  IMAD.MOV.U32 R4, RZ, RZ, R0 ;  /* 0x000000ffff047224 */ /* 0x000fe200078e0000 */
[----:B------:R-:W-:Y:S01]  /*be80*/  MOV R6, R9 ;  /* 0x0000000900067202 */ /* 0x000fe20000000f00 */
[----:B------:R-:W-:Y:S02]  /*be90*/  IMAD.MOV.U32 R5, RZ, RZ, R10 ;  /* 0x000000ffff057224 */ /* 0x000fe400078e000a */
[----:B------:R-:W-:-:S07]  /*bea0*/  IMAD.SHL.U32 R14, R12, 0x80, RZ ;  /* 0x000000800c0e7824 */ /* 0x000fce00078e00ff */
.L_x_298:
[----:B------:R-:W0:Y:S01]  /*beb0*/  S2R R12, SR_CgaCtaId ;  /* 0x00000000000c7919 */ /* 0x000e220000008800 */
[----:B------:R-:W-:Y:S02]  /*bec0*/  MOV R7, 0x400 ;  /* 0x0000040000077802 */ /* 0x000fe40000000f00 */
[----:B------:R-:W-:Y:S02]  /*bed0*/  LOP3.LUT P1, RZ, R18, 0x7f, RZ, 0xc0, !PT ;  /* 0x0000007f12ff7812 */ /* 0x000fe4000782c0ff */
[----:B0-----:R-:W-:Y:S02]  /*bee0*/  LEA R21, R12, R7, 0x18 ;  /* 0x000000070c157211 */ /* 0x001fe400078ec0ff */
[----:B------:R-:W-:-:S09]  /*bef0*/  SHF.L.U32 R7, R5, 0x1f, RZ ;  /* 0x0000001f05077819 */ /* 0x000fd200000006ff */
[----:B------:R-:W0:Y:S01]  /*bf00*/  @!P1 LDC R12, c[0x0][0x500] ;  /* 0x00014000ff0c9b82 */ /* 0x000e220000000800 */
[----:B------:R-:W-:-:S04]  /*bf10*/  IMAD R20, R6, 0x8, R21 ;  /* 0x0000000806147824 */ /* 0x000fc800078e0215 */
[----:B------:R-:W1:Y:S02]  /*bf20*/  SYNCS.PHASECHK.TRANS64.TRYWAIT P0, [R20+URZ+0x10], R7 ;  /* 0x00001007140075a7 */ /* 0x000e64000800017f */
[----:B-1----:R-:W-:Y:S05]  /*bf30*/  @!P0 BRA `(.L_x_296) ;  /* 0x0000000c00648947 */ /* 0x002fea0003800000 */
.L_x_313:
[----:B-1----:R-:W-:Y:S01]  /*bf40*/  PRMT R7, R11, 0x9910, RZ ;  /* 0x000099100b077816 */ /* 0x002fe200000000ff */
[----:B0-----:R0:W-:Y:S03]  /*bf50*/  @!P1 SYNCS.ARRIVE.TRANS64 RZ, [R20+URZ], R12 ;  /* 0x0000000c14ff99a7 */ /* 0x0011e6000800003f */
[----:B------:R-:W-:-:S13]  /*bf60*/  ISETP.NE.AND P0, PT, R7, 0x2, PT ;  /* 0x000000020700780c */ /* 0x000fda0003f05270 */
[----:B0-----:R-:W-:Y:S05]  /*bf70*/  @P0 BRA `(.L_x_297) ;  /* 0x0000000000040947 */ /* 0x001fea0003800000 */
[----:B------:R-:W-:Y:S01]  /*bf80*/  BPT.TRAP 0x1 ;  /* 0x000000040000795c */ /* 0x000fe20000300000 */
.L_x_297:
[----:B------:R-:W-:Y:S01]  /*bf90*/  LEA R7, R6, UR37, 0x2 ;  /* 0x0000002506077c11 */ /* 0x000fe2000f8e10ff */
[----:B------:R-:W-:Y:S01]  /*bfa0*/  VIADD R4, R4, 0xffffffff ;  /* 0xffffffff04047836 */ /* 0x000fe20000000000 */
[----:B------:R-:W-:Y:S01]  /*bfb0*/  LEA R12, R6, UR7, 0xe ;  /* 0x00000007060c7c11 */ /* 0x000fe2000f8e70ff */
[----:B------:R-:W-:Y:S01]  /*bfc0*/  UIADD3 UR14, UP0, UR40, 0xf0, URZ ;  /* 0x000000f0280e7890 */ /* 0x000fe2000ff1e03f */
[----:B------:R-:W-:Y:S01]  /*bfd0*/  R2UR UR34, R22 ;  /* 0x00000000162272ca */ /* 0x000fe200000e0000 */
[----:B------:R-:W-:Y:S01]  /*bfe0*/  IMAD.SHL.U32 R7, R7, 0x2000, RZ ;  /* 0x0000200007077824 */ /* 0x000fe200078e00ff */
[----:B------:R-:W-:Y:S01]  /*bff0*/  R2UR UR33, R20 ;  /* 0x00000000142172ca */ /* 0x000fe200000e0000 */
[--C-:B------:R-:W-:Y:S01]  /*c000*/  IMAD R12, R12, 0x2, R21.reuse ;  /* 0x000000020c0c7824 */ /* 0x100fe200078e0215 */
[----:B------:R-:W-:Y:S01]  /*c010*/  R2UR UR36, R13 ;  /* 0x000000000d2472ca */ /* 0x000fe200000e0000 */
[----:B------:R-:W-:Y:S01]  /*c020*/  IMAD R7, R7, 0x2, R21 ;  /* 0x0000000207077824 */ /* 0x000fe200078e0215 */
[----:B------:R-:W-:Y:S01]  /*c030*/  R2UR UR35, R14 ;  /* 0x000000000e2372ca */ /* 0x000fe200000e0000 */
[----:B------:R-:W-:Y:S01]  /*c040*/  UIADD3 UR42, UP1, UR40, 0x1f0, URZ ;  /* 0x000001f0282a7890 */ /* 0x000fe2000ff3e03f */
[----:B------:R-:W-:Y:S01]  /*c050*/  R2UR UR8, R12 ;  /* 0x000000000c0872ca */ /* 0x000fe200000e0000 */
[----:B------:R-:W-:Y:S01]  /*c060*/  UIADD3.X UR15, URZ, UR41, URZ, UP0, !UPT ;  /* 0x000000293f0f7290 */ /* 0x000fe200087fe43f */
[----:B------:R-:W-:Y:S01]  /*c070*/  R2UR UR24, R7 ;  /* 0x00000000071872ca */ /* 0x000fe200000e0000 */
[----:B------:R-:W-:Y:S01]  /*c080*/  UPRMT UR31, URZ, 0x5410, UR30 ;  /* 0x000054103f1f7896 */ /* 0x000fe2000800001e */
[----:B------:R-:W-:Y:S01]  /*c090*/  R2UR UR19, R15 ;  /* 0x000000000f1372ca */ /* 0x000fe200000e0000 */
[----:B------:R-:W-:Y:S01]  /*c0a0*/  UIADD3 UR26, UR34, 0x40, URZ ;  /* 0x00000040221a7890 */ /* 0x000fe2000fffe03f */
[----:B------:R-:W-:Y:S01]  /*c0b0*/  ISETP.GT.AND P1, PT, R4, 0x1, PT ;  /* 0x000000010400780c */ /* 0x000fe20003f24270 */
[----:B------:R-:W-:Y:S01]  /*c0c0*/  UIADD3.X UR43, URZ, UR41, URZ, UP1, !UPT ;  /* 0x000000293f2b7290 */ /* 0x000fe20008ffe43f */
[----:B------:R-:W-:Y:S01]  /*c0d0*/  VIADD R6, R6, 0x1 ;  /* 0x0000000106067836 */ /* 0x000fe20000000000 */
[----:B------:R-:W-:Y:S01]  /*c0e0*/  UPRMT UR44, URZ, 0x5410, UR29 ;  /* 0x000054103f2c7896 */ /* 0x000fe2000800001d */
[----:B------:R-:W-:Y:S01]  /*c0f0*/  VIADD R22, R22, 0x80 ;  /* 0x0000008016167836 */ /* 0x000fe20000000000 */
[----:B------:R-:W-:Y:S01]  /*c100*/  UMOV UR22, 0x0 ;  /* 0x0000000000167882 */ /* 0x000fe20000000000 */
[----:B------:R-:W-:Y:S01]  /*c110*/  UMOV UR23, 0x10000000 ;  /* 0x1000000000177882 */ /* 0x000fe20000000000 */
[----:B------:R-:W-:Y:S01]  /*c120*/  UIADD3 UR16, UR8, 0x20100, URZ ;  /* 0x0002010008107890 */ /* 0x000fe2000fffe03f */
[----:B------:R-:W-:Y:S01]  /*c130*/  ISETP.NE.AND P0, PT, R6, 0x2, PT ;  /* 0x000000020600780c */ /* 0x000fe20003f05270 */
[----:B------:R-:W-:-:S02]  /*c140*/  UIADD3 UR32, UR24, 0x100, URZ ;  /* 0x0000010018207890 */ /* 0x000fc4000fffe03f */
[----:B------:R-:W-:Y:S01]  /*c150*/  UIADD3 UR24, UR24, 0x8100, URZ ;  /* 0x0000810018187890 */ /* 0x000fe2000fffe03f */
[----:B------:R-:W-:Y:S01]  /*c160*/  SEL R12, RZ, 0x1, P0 ;  /* 0x00000001ff0c7807 */ /* 0x000fe20000000000 */
[----:B------:R-:W-:Y:S01]  /*c170*/  UIADD3 UR8, UR8, 0x24100, URZ ;  /* 0x0002410008087890 */ /* 0x000fe2000fffe03f */
[----:B------:R-:W-:Y:S01]  /*c180*/  SEL R6, R6, RZ, P0 ;  /* 0x000000ff06067207 */ /* 0x000fe20000000000 */
[----:B------:R-:W-:Y:S01]  /*c190*/  UMOV UR25, UR33 ;  /* 0x0000002100197c82 */ /* 0x000fe20008000000 */
[----:B------:R-:W-:Y:S01]  /*c1a0*/  UMOV UR28, UR36 ;  /* 0x00000024001c7c82 */ /* 0x000fe20008000000 */
[----:B------:R-:W-:Y:S01]  /*c1b0*/  UMOV UR27, UR35 ;  /* 0x00000023001b7c82 */ /* 0x000fe20008000000 */
[----:B------:R-:W-:Y:S01]  /*c1c0*/  UMOV UR17, UR33 ;  /* 0x0000002100117c82 */ /* 0x000fe20008000000 */
[----:B------:R-:W-:Y:S01]  /*c1d0*/  UMOV UR18, UR34 ;  /* 0x0000002200127c82 */ /* 0x000fe20008000000 */
[----:B------:R-:W-:Y:S01]  /*c1e0*/  UMOV UR20, UR36 ;  /* 0x0000002400147c82 */ /* 0x000fe20008000000 */
[----:B------:R0:W-:Y:S01]  /*c1f0*/  UTMALDG.3D.MULTICAST [UR32], [UR14], UR31, desc[UR22] ;  /* 0x000016200e0073b4 */ /* 0x0001e2000801181f */
[----:B------:R-:W-:Y:S01]  /*c200*/  UMOV UR9, UR33 ;  /* 0x0000002100097c82 */ /* 0x000fe20008000000 */
[----:B------:R-:W-:Y:S01]  /*c210*/  UMOV UR11, UR19 ;  /* 0x00000013000b7c82 */ /* 0x000fe20008000000 */
[----:B------:R-:W-:Y:S01]  /*c220*/  UMOV UR12, UR36 ;  /* 0x00000024000c7c82 */ /* 0x000fe20008000000 */
[----:B------:R-:W-:Y:S01]  /*c230*/  UMOV UR10, UR26 ;  /* 0x0000001a000a7c82 */ /* 0x000fe20008000000 */
[----:B------:R-:W-:Y:S01]  /*c240*/  LOP3.LUT R5, R5, R12, RZ, 0x3c, !PT ;  /* 0x0000000c05057212 */ /* 0x000fe200078e3cff */
[----:B------:R0:W-:Y:S01]  /*c250*/  UTMALDG.3D.MULTICAST [UR24], [UR14], UR31, desc[UR22] ;  /* 0x000016180e0073b4 */ /* 0x0001e2000801181f */
[----:B------:R0:W-:Y:S01]  /*c260*/  UTMALDG.3D.MULTICAST [UR16], [UR42], UR44, desc[UR22] ;  /* 0x000016102a0073b4 */ /* 0x0001e2000801182c */
[----:B------:R0:W-:Y:S02]  /*c270*/  UTMALDG.3D.MULTICAST [UR8], [UR42], UR44, desc[UR22] ;  /* 0x000016082a0073b4 */ /* 0x0001e4000801182c */
[----:B0-----:R-:W-:Y:S05]  /*c280*/  @P1 BRA `(.L_x_298) ;  /* 0xfffffffc00081947 */ /* 0x001fea000383ffff */
.L_x_295:
[----:B------:R-:W-:Y:S05]  /*c290*/  BSYNC B1 ;  /* 0x0000000000017941 */ /* 0x000fea0003800000 */
.L_x_294:
[----:B------:R-:W-:Y:S01]  /*c2a0*/  LOP3.LUT P1, RZ, R3, 0xff, RZ, 0xc0, !PT ;  /* 0x000000ff03ff7812 */ /* 0x000fe2000782c0ff */
[----:B------:R-:W-:Y:S01]  /*c2b0*/  IMAD.IADD R9, R8, 0x1, R9 ;  /* 0x0000000108097824 */ /* 0x000fe200078e0209 */
[----:B------:R-:W-:Y:S01]  /*c2c0*/  IADD3 R16, P2, R16, UR38, RZ ;  /* 0x0000002610107c10 */ /* 0x000fe2000ff5e0ff */
[----:B------:R-:W-:Y:S01]  /*c2d0*/  ULDC.64 UR8, c[0x0][0x650] ;  /* 0x0001940000087ab9 */ /* 0x000fe20000000a00 */
[----:B------:R-:W-:Y:S01]  /*c2e0*/  BSSY B1, `(.L_x_299) ;  /* 0x000006b000017945 */ /* 0x000fe20003800000 */
[----:B------:R-:W-:Y:S01]  /*c2f0*/  IMAD.MOV.U32 R12, RZ, RZ, -0x1 ;  /* 0xffffffffff0c7424 */ /* 0x000fe200078e00ff */
[----:B------:R-:W-:Y:S01]  /*c300*/  SHF.R.U32.HI R3, RZ, 0x1, R9 ;  /* 0x00000001ff037819 */ /* 0x000fe20000011609 */
[----:B------:R-:W-:Y:S01]  /*c310*/  IMAD.MOV.U32 R6, RZ, RZ, -0x1 ;  /* 0xffffffffff067424 */ /* 0x000fe200078e00ff */
[----:B------:R-:W-:Y:S02]  /*c320*/  ISETP.GT.U32.AND P0, PT, R9, 0x1, PT ;  /* 0x000000010900780c */ /* 0x000fe40003f04070 */
[----:B------:R-:W-:-:S02]  /*c330*/  LOP3.LUT R3, R3, 0x1, RZ, 0xc0, !PT ;  /* 0x0000000103037812 */ /* 0x000fc400078ec0ff */
[----:B------:R-:W-:Y:S01]  /*c340*/  ISETP.LT.U32.AND P0, PT, R8, 0x2, P0 ;  /* 0x000000020800780c */ /* 0x000fe20000701070 */
[----:B------:R-:W0:Y:S01]  /*c350*/  @P1 S2R R5, SR_CgaCtaId ;  /* 0x0000000000051919 */ /* 0x000e220000008800 */
[----:B------:R-:W-:Y:S02]  /*c360*/  @P1 MOV R4, 0x400 ;  /* 0x0000040000041802 */ /* 0x000fe40000000f00 */
[----:B------:R-:W-:Y:S02]  /*c370*/  IADD3.X R17, R17, UR21, RZ, P2, !PT ;  /* 0x0000001511117c10 */ /* 0x000fe400097fe4ff */
[----:B------:R-:W-:Y:S02]  /*c380*/  ISETP.GE.U32.AND P2, PT, R16, UR8, PT ;  /* 0x0000000810007c0c */ /* 0x000fe4000bf46070 */
[----:B------:R-:W-:Y:S02]  /*c390*/  MOV R13, 0xffffffff ;  /* 0xffffffff000d7802 */ /* 0x000fe40000000f00 */
[----:B------:R-:W-:-:S02]  /*c3a0*/  LOP3.LUT R9, R9, 0x1, RZ, 0xc0, !PT ;  /* 0x0000000109097812 */ /* 0x000fc400078ec0ff */
[----:B0-----:R-:W-:-:S04]  /*c3b0*/  @P1 LEA R4, R5, R4, 0x18 ;  /* 0x0000000405041211 */ /* 0x001fc800078ec0ff */
[----:B------:R0:W-:Y:S01]  /*c3c0*/  @P1 SYNCS.ARRIVE.TRANS64.A1T0 RZ, [R4+URZ+0x38], RZ ;  /* 0x000038ff04ff19a7 */ /* 0x0001e2000810003f */
[----:B------:R-:W-:Y:S02]  /*c3d0*/  ISETP.NE.U32.AND P1, PT, R3, 0x1, PT ;  /* 0x000000010300780c */ /* 0x000fe40003f25070 */
[----:B------:R-:W-:Y:S02]  /*c3e0*/  SEL R3, RZ, 0x1, !P0 ;  /* 0x00000001ff037807 */ /* 0x000fe40004000000 */
[----:B------:R-:W-:Y:S02]  /*c3f0*/  ISETP.GE.U32.AND.EX P0, PT, R17, UR9, PT, P2 ;  /* 0x0000000911007c0c */ /* 0x000fe4000bf06120 */
[----:B------:R-:W-:-:S04]  /*c400*/  ISETP.GT.U32.AND P1, PT, R8, 0x1, !P1 ;  /* 0x000000010800780c */ /* 0x000fc80004f24070 */
[----:B0-----:R-:W-:-:S04]  /*c410*/  SEL R4, RZ, 0x1, !P1 ;  /* 0x00000001ff047807 */ /* 0x001fc80004800000 */
[--C-:B------:R-:W-:Y:S02]  /*c420*/  LOP3.LUT R10, R4, R10, R3.reuse, 0x96, !PT ;  /* 0x0000000a040a7212 */ /* 0x100fe400078e9603 */
[----:B------:R-:W-:Y:S02]  /*c430*/  PRMT R4, RZ, 0x7610, R4 ;  /* 0x00007610ff047816 */ /* 0x000fe40000000004 */
[----:B------:R-:W-:Y:S01]  /*c440*/  PRMT R3, RZ, 0x7610, R3 ;  /* 0x00007610ff037816 */ /* 0x000fe20000000003 */
[----:B------:R-:W-:Y:S06]  /*c450*/  @P0 BRA `(.L_x_300) ;  /* 0x00000004004c0947 */ /* 0x000fec0003800000 */
[----:B------:R-:W0:Y:S01]  /*c460*/  S2R R14, SR_CTAID.X ;  /* 0x00000000000e7919 */ /* 0x000e220000002500 */
[----:B------:R-:W-:Y:S01]  /*c470*/  ULDC.64 UR8, c[0x0][0x628] ;  /* 0x00018a0000087ab9 */ /* 0x000fe20000000a00 */
[----:B------:R-:W1:Y:S01]  /*c480*/  LDC R15, c[0x0][0x144] ;  /* 0x00005100ff0f7b82 */ /* 0x000e620000000800 */
[----:B------:R-:W-:Y:S01]  /*c490*/  ISETP.NE.U32.AND P0, PT, RZ, UR8, PT ;  /* 0x00000008ff007c0c */ /* 0x000fe2000bf05070 */
[----:B------:R-:W2:Y:S01]  /*c4a0*/  S2R R12, SR_CTAID.Y ;  /* 0x00000000000c7919 */ /* 0x000ea20000002600 */
[----:B------:R-:W-:Y:S01]  /*c4b0*/  ULDC UR10, c[0x0][0x150] ;  /* 0x00005400000a7ab9 */ /* 0x000fe20000000800 */
[----:B------:R-:W-:Y:S01]  /*c4c0*/  ULDC UR11, c[0x0][0x630] ;  /* 0x00018c00000b7ab9 */ /* 0x000fe20000000800 */
[----:B------:R-:W-:Y:S01]  /*c4d0*/  ISETP.NE.AND.EX P0, PT, RZ, UR9, PT, P0 ;  /* 0x00000009ff007c0c */ /* 0x000fe2000bf05300 */
[----:B------:R-:W-:Y:S01]  /*c4e0*/  IMAD.MOV.U32 R4, RZ, RZ, R16 ;  /* 0x000000ffff047224 */ /* 0x000fe200078e0010 */
[----:B0-----:R-:W-:-:S05]  /*c4f0*/  I2FP.F32.U32 R5, R14 ;  /* 0x0000000e00057245 */ /* 0x001fca0000201000 */
[----:B------:R-:W-:Y:S01]  /*c500*/  FMUL R20, R5, UR10 ;  /* 0x0000000a05147c20 */ /* 0x000fe20008400000 */
[----:B------:R-:W-:-:S05]  /*c510*/  IMAD.MOV.U32 R5, RZ, RZ, R17 ;  /* 0x000000ffff057224 */ /* 0x000fca00078e0011 */
[----:B--2---:R-:W-:Y:S05]  /*c520*/  @!P0 BRA `(.L_x_301) ;  /* 0x0000000000288947 */ /* 0x004fea0003800000 */
[----:B------:R-:W-:Y:S02]  /*c530*/  ULDC UR10, c[0x0][0x634] ;  /* 0x00018d00000a7ab9 */ /* 0x000fe40000000800 */
[----:B------:R-:W-:-:S05]  /*c540*/  IADD3 R5, P0, R16, UR10, RZ ;  /* 0x0000000a10057c10 */ /* 0x000fca000ff1e0ff */
[----:B------:R-:W-:-:S04]  /*c550*/  IMAD.X R13, RZ, RZ, R17, P0 ;  /* 0x000000ffff0d7224 */ /* 0x000fc800000e0611 */
[----:B------:R-:W-:-:S04]  /*c560*/  IMAD.WIDE.U32 R6, R13, UR8, RZ ;  /* 0x000000080d067c25 */ /* 0x000fc8000f8e00ff */
[----:B------:R-:W-:-:S04]  /*c570*/  IMAD.WIDE.U32 R6, P0, R5, UR9, R6 ;  /* 0x0000000905067c25 */ /* 0x000fc8000f800006 */
[----:B------:R-:W-:-:S04]  /*c580*/  IMAD.WIDE.U32 R4, R5, UR8, RZ ;  /* 0x0000000805047c25 */ /* 0x000fc8000f8e00ff */
[----:B------:R-:W-:Y:S01]  /*c590*/  IMAD.MOV.U32 R4, RZ, RZ, R7 ;  /* 0x000000ffff047224 */ /* 0x000fe200078e0007 */
[----:B------:R-:W-:Y:S01]  /*c5a0*/  IADD3 RZ, P1, R5, R6, RZ ;  /* 0x0000000605ff7210 */ /* 0x000fe20007f3e0ff */
[----:B------:R-:W-:-:S04]  /*c5b0*/  IMAD.X R5, RZ, RZ, RZ, P0 ;  /* 0x000000ffff057224 */ /* 0x000fc800000e06ff */
[----:B------:R-:W-:-:S08]  /*c5c0*/  IMAD.WIDE.U32.X R4, R13, UR9, R4, P1 ;  /* 0x000000090d047c25 */ /* 0x000fd000088e0404 */
.L_x_301:
[--C-:B------:R-:W-:Y:S01]  /*c5d0*/  SHF.R.U64 R13, R4, UR11, R5.reuse ;  /* 0x0000000b040d7c19 */ /* 0x100fe20008001205 */
[----:B------:R-:W0:Y:S01]  /*c5e0*/  F2I.U32.TRUNC.NTZ R20, R20 ;  /* 0x0000001400147305 */ /* 0x000e22000020f000 */
[----:B------:R-:W-:Y:S01]  /*c5f0*/  SHF.R.U32.HI R4, RZ, UR11, R5 ;  /* 0x0000000bff047c19 */ /* 0x000fe20008011605 */
[----:B------:R-:W-:Y:S01]  /*c600*/  ULDC.64 UR8, c[0x0][0x620] ;  /* 0x0001880000087ab9 */ /* 0x000fe20000000a00 */
[----:B------:R-:W-:Y:S01]  /*c610*/  IADD3 R7, P0, RZ, -R13, RZ ;  /* 0x8000000dff077210 */ /* 0x000fe20007f1e0ff */
[----:B------:R-:W-:Y:S01]  /*c620*/  ULDC.64 UR10, c[0x0][0x640] ;  /* 0x00019000000a7ab9 */ /* 0x000fe20000000a00 */
[----:B------:R-:W2:Y:S03]  /*c630*/  LDC R21, c[0x0][0x148] ;  /* 0x00005200ff157b82 */ /* 0x000ea60000000800 */
[----:B------:R-:W-:Y:S01]  /*c640*/  IMAD.X R4, RZ, RZ, ~R4, P0 ;  /* 0x000000ffff047224 */ /* 0x000fe200000e0e04 */
[----:B------:R-:W-:-:S03]  /*c650*/  ISETP.NE.U32.AND P0, PT, RZ, UR10, PT ;  /* 0x0000000aff007c0c */ /* 0x000fc6000bf05070 */
[----:B------:R-:W-:Y:S01]  /*c660*/  IMAD R6, R4, UR8, RZ ;  /* 0x0000000804067c24 */ /* 0x000fe2000f8e02ff */
[----:B------:R-:W-:Y:S01]  /*c670*/  ISETP.NE.AND.EX P0, PT, RZ, UR11, PT, P0 ;  /* 0x0000000bff007c0c */ /* 0x000fe2000bf05300 */
[----:B------:R-:W-:Y:S01]  /*c680*/  IMAD.WIDE.U32 R4, R7, UR8, R16 ;  /* 0x0000000807047c25 */ /* 0x000fe2000f8e0010 */
[----:B------:R-:W-:-:S03]  /*c690*/  ULDC UR8, c[0x0][0x618] ;  /* 0x0001860000087ab9 */ /* 0x000fc60000000800 */
[----:B------:R-:W-:Y:S01]  /*c6a0*/  IMAD R7, R7, UR9, R6 ;  /* 0x0000000907077c24 */ /* 0x000fe2000f8e0206 */
[----:B------:R-:W-:Y:S01]  /*c6b0*/  ULDC UR9, c[0x0][0x154] ;  /* 0x0000550000097ab9 */ /* 0x000fe20000000800 */
[----:B0-----:R-:W-:Y:S02]  /*c6c0*/  IMAD.MOV R6, RZ, RZ, -R20 ;  /* 0x000000ffff067224 */ /* 0x001fe400078e0a14 */
[----:B------:R-:W-:Y:S02]  /*c6d0*/  IMAD.IADD R5, R5, 0x1, R7 ;  /* 0x0000000105057824 */ /* 0x000fe400078e0207 */
[----:B-1----:R-:W-:Y:S01]  /*c6e0*/  IMAD R14, R15, R6, R14 ;  /* 0x000000060f0e7224 */ /* 0x002fe200078e020e */
[----:B------:R-:W-:Y:S02]  /*c6f0*/  I2FP.F32.U32 R6, R12 ;  /* 0x0000000c00067245 */ /* 0x000fe40000201000 */
[--C-:B------:R-:W-:Y:S02]  /*c700*/  SHF.R.U64 R15, R4, UR8, R5.reuse ;  /* 0x00000008040f7c19 */ /* 0x100fe40008001205 */
[----:B------:R-:W-:Y:S01]  /*c710*/  SHF.R.U32.HI R4, RZ, UR8, R5 ;  /* 0x00000008ff047c19 */ /* 0x000fe20008011605 */
[----:B------:R-:W-:Y:S01]  /*c720*/  FMUL R6, R6, UR9 ;  /* 0x0000000906067c20 */ /* 0x000fe20008400000 */
[----:B------:R-:W-:-:S02]  /*c730*/  ULDC UR8, c[0x0][0x608] ;  /* 0x0001820000087ab9 */ /* 0x000fc40000000800 */
[--C-:B------:R-:W-:Y:S01]  /*c740*/  SHF.R.U64 R22, R15, UR8, R4.reuse ;  /* 0x000000080f167c19 */ /* 0x100fe20008001204 */
[----:B------:R0:W1:Y:S01]  /*c750*/  F2I.U32.TRUNC.NTZ R24, R6 ;  /* 0x0000000600187305 */ /* 0x000062000020f000 */
[----:B------:R-:W-:Y:S01]  /*c760*/  SHF.R.U32.HI R5, RZ, UR8, R4 ;  /* 0x00000008ff057c19 */ /* 0x000fe20008011604 */
[----:B------:R-:W-:-:S03]  /*c770*/  ULDC UR8, c[0x0][0x658] ;  /* 0x0001960000087ab9 */ /* 0x000fc60000000800 */
[--C-:B------:R-:W-:Y:S02]  /*c780*/  SHF.R.U64 R20, R22, UR8, R5.reuse ;  /* 0x0000000816147c19 */ /* 0x100fe40008001205 */
[----:B------:R-:W-:-:S03]  /*c790*/  SHF.R.U32.HI R23, RZ, UR8, R5 ;  /* 0x00000008ff177c19 */ /* 0x000fc60008011605 */
[----:B------:R-:W-:Y:S02]  /*c7a0*/  IMAD.MOV.U32 R4, RZ, RZ, R20 ;  /* 0x000000ffff047224 */ /* 0x000fe400078e0014 */
[----:B------:R-:W-:Y:S01]  /*c7b0*/  IMAD.MOV.U32 R5, RZ, RZ, R23 ;  /* 0x000000ffff057224 */ /* 0x000fe200078e0017 */
[----:B0-----:R-:W-:Y:S06]  /*c7c0*/  @!P0 BRA `(.L_x_302) ;  /* 0x0000000000288947 */ /* 0x001fec0003800000 */
[----:B------:R-:W-:Y:S02]  /*c7d0*/  ULDC UR8, c[0x0][0x64c] ;  /* 0x0001930000087ab9 */ /* 0x000fe40000000800 */
[----:B------:R-:W-:-:S05]  /*c7e0*/  IADD3 R5, P0, R20, UR8, RZ ;  /* 0x0000000814057c10 */ /* 0x000fca000ff1e0ff */
[----:B------:R-:W-:-:S04]  /*c7f0*/  IMAD.X R23, RZ, RZ, R23, P0 ;  /* 0x000000ffff177224 */ /* 0x000fc800000e0617 */
[----:B------:R-:W-:-:S04]  /*c800*/  IMAD.WIDE.U32 R6, R23, UR10, RZ ;  /* 0x0000000a17067c25 */ /* 0x000fc8000f8e00ff */
[----:B------:R-:W-:-:S04]  /*c810*/  IMAD.WIDE.U32 R6, P0, R5, UR11, R6 ;  /* 0x0000000b05067c25 */ /* 0x000fc8000f800006 */
[----:B------:R-:W-:-:S04]  /*c820*/  IMAD.WIDE.U32 R4, R5, UR10, RZ ;  /* 0x0000000a05047c25 */ /* 0x000fc8000f8e00ff */
[----:B------:R-:W-:Y:S01]  /*c830*/  IMAD.MOV.U32 R4, RZ, RZ, R7 ;  /* 0x000000ffff047224 */ /* 0x000fe200078e0007 */
[----:B------:R-:W-:Y:S02]  /*c840*/  IADD3 RZ, P1, R5, R6, RZ ;  /* 0x0000000605ff7210 */ /* 0x000fe40007f3e0ff */
[----:B------:R-:W-:-:S03]  /*c850*/  IADD3.X R5, RZ, RZ, RZ, P0, !PT ;  /* 0x000000ffff057210 */ /* 0x000fc600007fe4ff */
[----:B------:R-:W-:-:S08]  /*c860*/  IMAD.WIDE.U32.X R4, R23, UR11, R4, P1 ;  /* 0x0000000b17047c25 */ /* 0x000fd000088e0404 */
.L_x_302:
[----:B------:R-:W-:Y:S01]  /*c870*/  ISETP.NE.AND P0, PT, R2, 0x1, PT ;  /* 0x000000010200780c */ /* 0x000fe20003f05270 */
[----:B------:R-:W-:Y:S01]  /*c880*/  ULDC UR8, c[0x0][0x648] ;  /* 0x0001920000087ab9 */ /* 0x000fe20000000800 */
[----:B------:R-:W-:Y:S01]  /*c890*/  LOP3.LUT R22, R22, UR13, RZ, 0xc0, !PT ;  /* 0x0000000d16167c12 */ /* 0x000fe2000f8ec0ff */
[----:B-1----:R-:W-:Y:S01]  /*c8a0*/  IMAD.MOV R24, RZ, RZ, -R24 ;  /* 0x000000ffff187224 */ /* 0x002fe200078e0a18 */
[----:B------:R-:W-:Y:S01]  /*c8b0*/  SHF.R.U64 R5, R4, UR8, R5 ;  /* 0x0000000804057c19 */ /* 0x000fe20008001205 */
[----:B------:R-:W-:Y:S01]  /*c8c0*/  ULDC UR8, c[0x0][0x638] ;  /* 0x00018e0000087ab9 */ /* 0x000fe20000000800 */
[----:B------:R-:W-:Y:S01]  /*c8d0*/  LOP3.LUT R15, R15, UR5, RZ, 0xc0, !PT ;  /* 0x000000050f0f7c12 */ /* 0x000fe2000f8ec0ff */
[----:B------:R-:W-:Y:S01]  /*c8e0*/  ULDC UR9, c[0x0][0x610] ;  /* 0x0001840000097ab9 */ /* 0x000fe20000000800 */
[----:B------:R-:W-:Y:S02]  /*c8f0*/  IMAD.MOV.U32 R4, RZ, RZ, 0x1 ;  /* 0x00000001ff047424 */ /* 0x000fe400078e00ff */
[----:B------:R-:W-:-:S02]  /*c900*/  IMAD.MOV R7, RZ, RZ, -R5 ;  /* 0x000000ffff077224 */ /* 0x000fc400078e0a05 */
[----:B------:R-:W-:Y:S02]  /*c910*/  IMAD R5, R5, UR4, R22 ;  /* 0x0000000405057c24 */ /* 0x000fe4000f8e0216 */
[----:B--2---:R-:W-:Y:S02]  /*c920*/  @P0 IMAD R14, R21, R24, R12 ;  /* 0x00000018150e0224 */ /* 0x004fe400078e020c */
[----:B------:R-:W-:Y:S01]  /*c930*/  IMAD R20, R7, UR8, R20 ;  /* 0x0000000807147c24 */ /* 0x000fe2000f8e0214 */
[----:B------:R-:W-:Y:S01]  /*c940*/  ULDC UR8, c[0x0][0x600] ;  /* 0x0001800000087ab9 */ /* 0x000fe20000000800 */
[----:B------:R-:W-:Y:S02]  /*c950*/  IMAD R14, R5, UR9, R14 ;  /* 0x00000009050e7c24 */ /* 0x000fe4000f8e020e */
[----:B------:R-:W-:-:S05]  /*c960*/  IMAD R5, R20, UR8, R15 ;  /* 0x0000000814057c24 */ /* 0x000fca000f8e020f */
[----:B------:R-:W-:Y:S02]  /*c970*/  SEL R6, R5, R14, !P0 ;  /* 0x0000000e05067207 */ /* 0x000fe40004000000 */
[----:B------:R-:W-:-:S07]  /*c980*/  SEL R12, R14, R5, !P0 ;  /* 0x000000050e0c7207 */ /* 0x000fce0004000000 */
.L_x_300:
[----:B------:R-:W-:Y:S05]  /*c990*/  BSYNC B1 ;  /* 0x0000000000017941 */ /* 0x000fea0003800000 */
.L_x_299:
[----:B------:R-:W-:-:S13]  /*c9a0*/  LOP3.LUT P0, RZ, R4, 0xff, RZ, 0xc0, !PT ;  /* 0x000000ff04ff7812 */ /* 0x000fda000780c0ff */
[----:B------:R-:W-:Y:S05]  /*c9b0*/  @P0 BRA `(.L_x_303) ;  /* 0xfffffff400040947 */ /* 0x000fea000383ffff */
[----:B------:R-:W-:Y:S05]  /*c9c0*/  BSYNC B0 ;  /* 0x0000000000007941 */ /* 0x000fea0003800000 */
.L_x_292:
[----:B------:R-:W-:-:S03]  /*c9d0*/  UMOV UR8, 0xffffffff ;  /* 0xffffffff00087882 */ /* 0x000fc60000000000 */
[----:B------:R-:W-:Y:S05]  /*c9e0*/  BRA.DIV UR8, `(.L_x_304) ;  /* 0x0000000208cc7947 */ /* 0x000fea000b800000 */
[----:B------:R-:W-:-:S13]  /*c9f0*/  ELECT P6, URZ, PT ;  /* 0x00000000003f782f */ /* 0x000fda00038c0000 */
.L_x_316:
[----:B------:R-:W-:Y:S04]  /*ca00*/  BSSY B0, `(.L_x_305) ;  /* 0x0000019000007945 */ /* 0x000fe80003800000 */
[----:B------:R-:W-:Y:S05]  /*ca10*/  @!P6 BRA `(.L_x_306) ;  /* 0x00000000005ce947 */ /* 0x000fea0003800000 */
[----:B------:R-:W-:-:S04]  /*ca20*/  LOP3.LUT R19, R19, 0x2, RZ, 0xfc, !PT ;  /* 0x0000000213137812 */ /* 0x000fc800078efcff */
[----:B------:R-:W-:-:S13]  /*ca30*/  ISETP.NE.AND P0, PT, R19, 0x3, PT ;  /* 0x000000031300780c */ /* 0x000fda0003f05270 */
[----:B------:R-:W-:Y:S05]  /*ca40*/  @!P0 BRA `(.L_x_307) ;  /* 0x0000000000048947 */ /* 0x000fea0003800000 */
[----:B------:R-:W-:Y:S01]  /*ca50*/  BPT.TRAP 0x1 ;  /* 0x000000040000795c */ /* 0x000fe20000300000 */
.L_x_307:
[----:B------:R-:W0:Y:S01]  /*ca60*/  S2R R3, SR_CgaCtaId ;  /* 0x0000000000037919 */ /* 0x000e220000008800 */
[----:B------:R-:W-:Y:S02]  /*ca70*/  MOV R0, 0x400 ;  /* 0x0000040000007802 */ /* 0x000fe40000000f00 */
[----:B------:R-:W-:Y:S02]  /*ca80*/  SHF.L.U32 R2, R10, 0x1f, RZ ;  /* 0x0000001f0a027819 */ /* 0x000fe400000006ff */
[----:B0-----:R-:W-:-:S05]  /*ca90*/  LEA R0, R3, R0, 0x18 ;  /* 0x0000000003007211 */ /* 0x001fca00078ec0ff */
[----:B------:R-:W-:-:S04]  /*caa0*/  VIADD R0, R0, 0x10 ;  /* 0x0000001000007836 */ /* 0x000fc80000000000 */
[C---:B------:R-:W-:Y:S02]  /*cab0*/  IMAD R5, R9.reuse, 0x8, R0 ;  /* 0x0000000809057824 */ /* 0x040fe400078e0200 */
[----:B------:R-:W-:Y:S02]  /*cac0*/  VIADD R9, R9, 0x1 ;  /* 0x0000000109097836 */ /* 0x000fe40000000000 */
[----:B------:R-:W0:Y:S03]  /*cad0*/  SYNCS.PHASECHK.TRANS64.TRYWAIT P0, [R5+URZ], R2 ;  /* 0x00000002050075a7 */ /* 0x000e26000800017f */
[----:B------:R-:W-:-:S04]  /*cae0*/  ISETP.NE.AND P1, PT, R9, 0x2, PT ;  /* 0x000000020900780c */ /* 0x000fc80003f25270 */
[----:B------:R-:W-:Y:S02]  /*caf0*/  SEL R3, RZ, 0x1, P1 ;  /* 0x00000001ff037807 */ /* 0x000fe40000800000 */
[----:B------:R-:W-:Y:S02]  /*cb00*/  SEL R9, R9, RZ, P1 ;  /* 0x000000ff09097207 */ /* 0x000fe40000800000 */
[----:B------:R-:W-:Y:S01]  /*cb10*/  LOP3.LUT R3, R10, R3, RZ, 0x3c, !PT ;  /* 0x000000030a037212 */ /* 0x000fe200078e3cff */
[----:B0-----:R-:W-:Y:S06]  /*cb20*/  @!P0 BRA `(.L_x_308) ;  /* 0x00000000009c8947 */ /* 0x001fec0003800000 */
.L_x_317:
[----:B------:R-:W-:Y:S01]  /*cb30*/  IMAD R9, R9, 0x8, R0 ;  /* 0x0000000809097824 */ /* 0x000fe200078e0200 */
[----:B------:R-:W-:-:S07]  /*cb40*/  SHF.L.U32 R0, R3, 0x1f, RZ ;  /* 0x0000001f03007819 */ /* 0x000fce00000006ff */
.L_x_309:
[----:B-1----:R1:W2:Y:S02]  /*cb50*/  SYNCS.PHASECHK.TRANS64.TRYWAIT P0, [R9+URZ], R0 ;  /* 0x00000000090075a7 */ /* 0x0022a4000800017f */
[----:B--2---:R-:W-:Y:S05]  /*cb60*/  @!P0 NANOSLEEP.SYNCS 0x989680 ;  /* 0x009896800000895d */ /* 0x004fea0003900000 */
[----:B------:R-:W2:Y:S02]  /*cb70*/  @!P0 SYNCS.PHASECHK.TRANS64 P0, [R9+URZ], R0 ;  /* 0x00000000090085a7 */ /* 0x000ea4000800007f */
[----:B--2---:R-:W-:Y:S05]  /*cb80*/  @!P0 BRA `(.L_x_309) ;  /* 0xfffffffc00f08947 */ /* 0x004fea000383ffff */
.L_x_306:
[----:B------:R-:W-:Y:S05]  /*cb90*/  BSYNC B0 ;  /* 0x0000000000007941 */ /* 0x000fea0003800000 */
.L_x_305:
[----:B------:R-:W-:Y:S05]  /*cba0*/  EXIT ;  /* 0x000000000000794d */ /* 0x000fea0003800000 */
.L_x_21:
[----:B----4-:R4:W0:Y:S02]  /*cbb0*/  SYNCS.PHASECHK.TRANS64.TRYWAIT P1, [R3+URZ], R0 ;  /* 0x00000000030075a7 */ /* 0x010824000802017f */
[----:B0-----:R-:W-:Y:S05]  /*cbc0*/  @!P1 NANOSLEEP.SYNCS 0x989680 ;  /* 0x009896800000995d */ /* 0x001fea0003900000 */
[----:B------:R-:W0:Y:S02]  /*cbd0*/  @!P1 SYNCS.PHASECHK.TRANS64 P1, [R3+URZ], R0 ;  /* 0x00000000030095a7 */ /* 0x000e24000802007f */
[----:B0-----:R-:W-:Y:S05]  /*cbe0*/  @!P1 BRA `(.L_x_21) ;  /* 0xfffffffc00f09947 */ /* 0x001fea000383ffff */
[----:B------:R-:W-:Y:S05]  /*cbf0*/  BRA `(.L_x_20) ;  /* 0xffffff4800407947 */ /* 0x000fea000383ffff */
.L_x_26:
[----:B-1----:R1:W3:Y:S02]  /*cc00*/  SYNCS.PHASECHK.TRANS64.TRYWAIT P1, [R5+URZ], R4 ;  /* 0x00000004050075a7 */ /* 0x0022e4000802017f */
[----:B---3--:R-:W-:Y:S05]  /*cc10*/  @!P1 NANOSLEEP.SYNCS 0x989680 ;  /* 0x009896800000995d */ /* 0x008fea0003900000 */
[----:B------:R-:W3:Y:S02]  /*cc20*/  @!P1 SYNCS.PHASECHK.TRANS64 P1, [R5+URZ], R4 ;  /* 0x00000004050095a7 */ /* 0x000ee4000802007f */
[----:B---3--:R-:W-:Y:S05]  /*cc30*/  @!P1 BRA `(.L_x_26) ;  /* 0xfffffffc00f09947 */ /* 0x008fea000383ffff */
[----:B------:R-:W-:Y:S05]  /*cc40*/  BRA `(.L_x_25) ;  /* 0xffffff5000447947 */ /* 0x000fea000383ffff */
.L_x_293:
[----:B------:R-:W-:Y:S01]  /*cc50*/  BSSY B1, `(.L_x_310) ;  /* 0x0000006000017945 */ /* 0x000fe20003800000 */
[----:B------:R-:W-:-:S07]  /*cc60*/  IMAD.MOV.U32 R15, RZ, RZ, -0x1 ;  /* 0xffffffffff0f7424 */ /* 0x000fce00078e00ff */
[----:B------:R-:W-:Y:S05]  /*cc70*/  WARPSYNC.COLLECTIVE R15, `(.L_x_311) ;  /* 0x000000000f0c7348 */ /* 0x000fea0003c00000 */
[----:B------:R-:W-:Y:S02]  /*cc80*/  ELECT P6, UR62, PT ;  /* 0x00000000003e782f */ /* 0x000fe400038c0000 */
[----:B------:R-:W-:Y:S01]  /*cc90*/  MOV R14, UR62 ;  /* 0x0000003e000e7c02 */ /* 0x000fe20008000f00 */
[----:B------:R-:W-:Y:S10]  /*cca0*/  ENDCOLLECTIVE ;  /* 0x000000000000791b */ /* 0x000ff40003800000 */
.L_x_311:
[----:B------:R-:W-:Y:S05]  /*ccb0*/  BSYNC B1 ;  /* 0x0000000000017941 */ /* 0x000fea0003800000 */
.L_x_310:
[----:B------:R-:W-:Y:S05]  /*ccc0*/  BRA `(.L_x_312) ;  /* 0xfffffff0004c7947 */ /* 0x000fea000383ffff */
.L_x_296:
[----:B-1----:R1:W2:Y:S02]  /*ccd0*/  SYNCS.PHASECHK.TRANS64.TRYWAIT P0, [R20+URZ+0x10], R7 ;  /* 0x00001007140075a7 */ /* 0x0022a4000800017f */
[----:B--2---:R-:W-:Y:S05]  /*cce0*/  @!P0 NANOSLEEP.SYNCS 0x989680 ;  /* 0x009896800000895d */ /* 0x004fea0003900000 */
[----:B------:R-:W2:Y:S02]  /*ccf0*/  @!P0 SYNCS.PHASECHK.TRANS64 P0, [R20+URZ+0x10], R7 ;  /* 0x00001007140085a7 */ /* 0x000ea4000800007f */
[----:B--2---:R-:W-:Y:S05]  /*cd00*/  @!P0 BRA `(.L_x_296) ;  /* 0xfffffffc00f08947 */ /* 0x004fea000383ffff */
[----:B------:R-:W-:Y:S05]  /*cd10*/  BRA `(.L_x_313) ;  /* 0xfffffff000887947 */ /* 0x000fea000383ffff */
.L_x_304:
[----:B------:R-:W-:Y:S01]  /*cd20*/  BSSY B0, `(.L_x_314) ;  /* 0x0000006000007945 */ /* 0x000fe20003800000 */
[----:B------:R-:W-:-:S07]  /*cd30*/  IMAD.MOV.U32 R15, RZ, RZ, -0x1 ;  /* 0xffffffffff0f7424 */ /* 0x000fce00078e00ff */
[----:B------:R-:W-:Y:S05]  /*cd40*/  WARPSYNC.COLLECTIVE R15, `(.L_x_315) ;  /* 0x000000000f0c7348 */ /* 0x000fea0003c00000 */
[----:B------:R-:W-:Y:S02]  /*cd50*/  ELECT P6, UR62, PT ;  /* 0x00000000003e782f */ /* 0x000fe400038c0000 */
[----:B------:R-:W-:Y:S01]  /*cd60*/  MOV R14, UR62 ;  /* 0x0000003e000e7c02 */ /* 0x000fe20008000f00 */
[----:B------:R-:W-:Y:S10]  /*cd70*/  ENDCOLLECTIVE ;  /* 0x000000000000791b */ /* 0x000ff40003800000 */
.L_x_315:
[----:B------:R-:W-:Y:S05]  /*cd80*/  BSYNC B0 ;  /* 0x0000000000007941 */ /* 0x000fea0003800000 */
.L_x_314:
[----:B------:R-:W-:Y:S05]  /*cd90*/  BRA `(.L_x_316) ;  /* 0xfffffffc00187947 */ /* 0x000fea000383ffff */
.L_x_308:
[----:B0-----:R0:W1:Y:S02]  /*cda0*/  SYNCS.PHASECHK.TRANS64.TRYWAIT P0, [R5+URZ], R2 ;  /* 0x00000002050075a7 */ /* 0x001064000800017f */
[----:B-1----:R-:W-:Y:S05]  /*cdb0*/  @!P0 NANOSLEEP.SYNCS 0x989680 ;  /* 0x009896800000895d */ /* 0x002fea0003900000 */
[----:B------:R-:W1:Y:S02]  /*cdc0*/  @!P0 SYNCS.PHASECHK.TRANS64 P0, [R5+URZ], R2 ;  /* 0x00000002050085a7 */ /* 0x000e64000800007f */
[----:B-1----:R-:W-:Y:S05]  /*cdd0*/  @!P0 BRA `(.L_x_308) ;  /* 0xfffffffc00f08947 */ /* 0x002fea000383ffff */
[----:B------:R-:W-:Y:S05]  /*cde0*/  BRA `(.L_x_317) ;  /* 0xfffffffc00507947 */ /* 0x000fea000383ffff */
.L_x_318:
[----:B------:R-:W-:-:S00]  /*cdf0*/  BRA `(.L_x_318) ;  /* 0xfffffffc00fc7947 */ /* 0x000fc0000383ffff */
[----:B------:R-:W-:-:S00]  /*ce00*/  NOP ;  /* 0x0000000000007918 */ /* 0x000fc00000000000 */
[----:B------:R-:W-:-:S00]  /*ce10*/  NOP ;  /* 0x0000000000007918 */ /* 0x000fc00000000000 */
[----:B------:R-:W-:-:S00]  /*ce20*/  NOP ;  /* 0x0000000000007918 */ /* 0x000fc00000000000 */
[----:B------:R-:W-:-:S00]  /*ce30*/  NOP ;  /* 0x0000000000007918 */ /* 0x000fc00000000000 */
[----:B------:R-:W-:-:S00]  /*ce40*/  NOP ;  /* 0x0000000000007918 */ /* 0x000fc00000000000 */
[----:B------:R-:W-:-:S00]  /*ce50*/  NOP ;  /* 0x0000000000007918 */ /* 0x000fc00000000000 */
[----:B------:R-:W-:-:S00]  /*ce60*/  NOP ;  /* 0x0000000000007918 */ /* 0x000fc00000000000 */
[----:B------:R-:W-:-:S00]  /*ce70*/  NOP ;  /* 0x0000000000007918 */ /* 0x000fc00000000000 */
.L_x_319:


//--------------------- .nv.global.init           --------------------------
	.section	.nv.global.init,"aw",@progbits
.nv.global.init:
	.type		$str$22,@object
	.size		$str$22,($str$23 - $str$22)
$str$22:
        /*0000*/ 	.byte	0x6b, 0x5f, 0x74, 0x69, 0x6c, 0x65, 0x5f, 0x63, 0x6f, 0x75, 0x6e, 0x74, 0x20, 0x3e, 0x3d, 0x20
        /*0010*/ 	.byte	0x31, 0x00
	.type		$str$23,@object
	.size		$str$23,(__unnamed_1 - $str$23)
$str$23:
        /*0012*/ 	.byte	0x2f, 0x74, 0x6d, 0x70, 0x2f, 0x63, 0x75, 0x74, 0x6c, 0x61, 0x73, 0x73, 0x5f, 0x73, 0x77, 0x65
        /*0022*/ 	.byte	0x65, 0x70, 0x5f, 0x73, 0x72, 0x63, 0x2f, 0x69, 0x6e, 0x63, 0x6c, 0x75, 0x64, 0x65, 0x2f, 0x63
        /*0032*/ 	.byte	0x75, 0x74, 0x6c, 0x61, 0x73, 0x73, 0x2f, 0x67, 0x65, 0x6d, 0x6d, 0x2f, 0x63, 0x6f, 0x6c, 0x6c
        /*0042*/ 	.byte	0x65, 0x63, 0x74, 0x69, 0x76, 0x65, 0x2f, 0x73, 0x6d, 0x39, 0x30, 0x5f, 0x6d, 0x6d, 0x61, 0x5f
        /*0052*/ 	.byte	0x74, 0x6d, 0x61, 0x5f, 0x67, 0x6d, 0x6d, 0x61, 0x5f, 0x73, 0x73, 0x5f, 0x77, 0x61, 0x72, 0x70
        /*0062*/ 	.byte	0x73, 0x70, 0x65, 0x63, 0x69, 0x61, 0x6c, 0x69, 0x7a, 0x65, 0x64, 0x2e, 0x68, 0x70, 0x70, 0x00
	.type		__unnamed_1,@object
	.size		__unnamed_1,(.L_0 - __unnamed_1)
__unnamed_1:
        /*0072*/ 	.byte	0x76, 0x6f, 0x69, 0x64, 0x20, 0x63, 0x75, 0x74, 0x6c, 0x61, 0x73, 0x73, 0x3a, 0x3a, 0x67, 0x65
        /* <DEDUP_REMOVED lines=181> */
        /*0bd2*/ 	.byte	0x3a, 0x3a, 0x69, 0x64, 0x65, 0x6e, 0x74, 0x69, 0x74, 0x79, 0x5d, 0x00
.L_0:


//--------------------- .nv.shared._ZN7cutlass13device_kernelINS_4gemm6kernel13GemmUniversalIN4cute5tupleIJiiiiEEENS1_10collective13CollectiveMmaINS1_34MainloopSm90TmaGmmaWarpSpecializedILi2ENS5_IJNS4_1CILi4EEENSA_ILi2EEENSA_ILi1EEEEEENS1_35KernelTmaWarpSpecializedCooperativeEEENS5_IJNSA_ILi256EEENSA_ILi128EEESI_EEENS_10bfloat16_tENS5_IJlSD_lEEESK_SL_NS4_8TiledMMAINS4_8MMA_AtomIJNS4_4SM904GMMA28MMA_64x128x16_F32BF16BF16_SSILNSP_5MajorE0ELSR_0ELNSP_7ScaleInE1ELSS_1EEEEEENS4_6LayoutINS5_IJSC_SD_SD_EEENS5_IJSD_NSA_ILi0EEESX_EEEEENS5_IJNS4_10UnderscoreES10_S10_EEEEENS4_23SM90_TMA_LOAD_MULTICASTENS4_14ComposedLayoutINS4_7SwizzleILi3ELi4ELi3EEENS4_18smem_ptr_flag_bitsILi16EEENSV_INS5_IJNSA_ILi8EEENSA_ILi64EEEEEENS5_IJS1A_SD_EEEEEEEvNS4_8identityES13_S1E_vS1F_EENS_8epilogue10collective6detail29Sm90TmaWarpSpecializedAdapterINS1I_15DefaultEpilogueISK_SL_SL_NS1H_6thread17LinearCombinationISK_Li1EffLNS1M_9ScaleType4KindE0ELNS_15FloatRoundStyleE2ESK_EENS1_15EpilogueDefaultEEEEEvvEEEEvNT_6ParamsE --------------------------
	.section	.nv.shared._ZN7cutlass13device_kernelINS_4gemm6kernel13GemmUniversalIN4cute5tupleIJiiiiEEENS1_10collective13CollectiveMmaINS1_34MainloopSm90TmaGmmaWarpSpecializedILi2ENS5_IJNS4_1CILi4EEENSA_ILi2EEENSA_ILi1EEEEEENS1_35KernelTmaWarpSpecializedCooperativeEEENS5_IJNSA_ILi256EEENSA_ILi128EEESI_EEENS_10bfloat16_tENS5_IJlSD_lEEESK_SL_NS4_8TiledMMAINS4_8MMA_AtomIJNS4_4SM904GMMA28MMA_64x128x16_F32BF16BF16_SSILNSP_5MajorE0ELSR_0ELNSP_7ScaleInE1ELSS_1EEEEEENS4_6LayoutINS5_IJSC_SD_SD_EEENS5_IJSD_NSA_ILi0EEESX_EEEEENS5_IJNS4_10UnderscoreES10_S10_EEEEENS4_23SM90_TMA_LOAD_MULTICASTENS4_14ComposedLayoutINS4_7SwizzleILi3ELi4ELi3EEENS4_18smem_ptr_flag_bitsILi16EEENSV_INS5_IJNSA_ILi8EEENSA_ILi64EEEEEENS5_IJS1A_SD_EEEEEEEvNS4_8identityES13_S1E_vS1F_EENS_8epilogue10collective6detail29Sm90TmaWarpSpecializedAdapterINS1I_15DefaultEpilogueISK_SL_SL_NS1H_6thread17LinearCombinationISK_Li1EffLNS1M_9ScaleType4KindE0ELNS_15FloatRoundStyleE2ESK_EENS1_15EpilogueDefaultEEEEEvvEEEEvNT_6ParamsE,"aw",@nobits
	.sectionflags	@""
	.align	16
	.zero		1024


//--------------------- .nv.shared.reserved.0     --------------------------
	.section	.nv.shared.reserved.0,"aw",@nobits
	.weak		__nv_reservedSMEM_offset_0_alias
	.size		__nv_reservedSMEM_offset_0_alias, 0, 0
	.other		__nv_reservedSMEM_offset_0_alias,@"STO_CUDA_RESERVED_SHARED STV_DEFAULT"
__nv_reservedSMEM_offset_0_alias:
	.zero		0


//--------------------- .nv.global                --------------------------
	.section	.nv.global,"aw",@nobits
.nv.global:
	.type		_ZN40_INTERNAL_85fa6bf0_4_k_cu_96328ab5_282624cute1_E,@object
	.size		_ZN40_INTERNAL_85fa6bf0_4_k_cu_96328ab5_282624cute1_E,(_ZN40_INTERNAL_85fa6bf0_4_k_cu_96328ab5_282624cuda3std3__45__cpo6cbeginE - _ZN40_INTERNAL_85fa6bf0_4_k_cu_96328ab5_282624cute1_E)
_ZN40_INTERNAL_85fa6bf0_4_k_cu_96328ab5_282624cute1_E:
	.zero		1
	.type		_ZN40_INTERNAL_85fa6bf0_4_k_cu_96328ab5_282624cuda3std3__45__cpo6cbeginE,@object
	.size		_ZN40_INTERNAL_85fa6bf0_4_k_cu_96328ab5_282624cuda3std3__45__cpo6cbeginE,(_ZN40_INTERNAL_85fa6bf0_4_k_cu_96328ab5_282624cuda3std3__48in_placeE - _ZN40_INTERNAL_85fa6bf0_4_k_cu_96328ab5_282624cuda3std3__45__cpo6cbeginE)
_ZN40_INTERNAL_85fa6bf0_4_k_cu_96328ab5_282624cuda3std3__45__cpo6cbeginE:
	.zero		1
	.type		_ZN40_INTERNAL_85fa6bf0_4_k_cu_96328ab5_282624cuda3std3__48in_placeE,@object
	.size		_ZN40_INTERNAL_85fa6bf0_4_k_cu_96328ab5_282624cuda3std3__48in_placeE,(_ZN40_INTERNAL_85fa6bf0_4_k_cu_96328ab5_282624cuda3std6ranges3__45__cpo9iter_moveE - _ZN40_INTERNAL_85fa6bf0_4_k_cu_96328ab5_282624cuda3std3__48in_placeE)
_ZN40_INTERNAL_85fa6bf0_4_k_cu_96328ab5_282624cuda3std3__48in_placeE:
	.zero		1
	.type		_ZN40_INTERNAL_85fa6bf0_4_k_cu_96328ab5_282624cuda3std6ranges3__45__cpo9iter_moveE,@object
	.size		_ZN40_INTERNAL_85fa6bf0_4_k_cu_96328ab5_282624cuda3std6ranges3__45__cpo9iter_moveE,(_ZN40_INTERNAL_85fa6bf0_4_k_cu_96328ab5_282624cuda3std3__45__cpo5beginE - _ZN40_INTERNAL_85fa6bf0_4_k_cu_96328ab5_282624cuda3std6ranges3__45__cpo9iter_moveE)
_ZN40_INTERNAL_85fa6bf0_4_k_cu_96328ab5_282624cuda3std6ranges3__45__cpo9iter_moveE:
	.zero		1
	.type		_ZN40_INTERNAL_85fa6bf0_4_k_cu_96328ab5_282624cuda3std3__45__cpo5beginE,@object
	.size		_ZN40_INTERNAL_85fa6bf0_4_k_cu_96328ab5_282624cuda3std3__45__cpo5beginE,(_ZN40_INTERNAL_85fa6bf0_4_k_cu_96328ab5_282624cuda3std3__442_GLOBAL__N__85fa6bf0_4_k_cu_96328ab5_282626ignoreE - _ZN40_INTERNAL_85fa6bf0_4_k_cu_96328ab5_282624cuda3std3__45__cpo5beginE)
_ZN40_INTERNAL_85fa6bf0_4_k_cu_96328ab5_282624cuda3std3__45__cpo5beginE:
	.zero		1
	.type		_ZN40_INTERNAL_85fa6bf0_4_k_cu_96328ab5_282624cuda3std3__442_GLOBAL__N__85fa6bf0_4_k_cu_96328ab5_282626ignoreE,@object
	.size		_ZN40_INTERNAL_85fa6bf0_4_k_cu_96328ab5_282624cuda3std3__442_GLOBAL__N__85fa6bf0_4_k_cu_96328ab5_282626ignoreE,(_ZN40_INTERNAL_85fa6bf0_4_k_cu_96328ab5_282624cute7productE - _ZN40_INTERNAL_85fa6bf0_4_k_cu_96328ab5_282624cuda3std3__442_GLOBAL__N__85fa6bf0_4_k_cu_96328ab5_282626ignoreE)
_ZN40_INTERNAL_85fa6bf0_4_k_cu_96328ab5_282624cuda3std3__442_GLOBAL__N__85fa6bf0_4_k_cu_96328ab5_282626ignoreE:
	.zero		1
	.type		_ZN40_INTERNAL_85fa6bf0_4_k_cu_96328ab5_282624cute7productE,@object
	.size		_ZN40_INTERNAL_85fa6bf0_4_k_cu_96328ab5_282624cute7productE,(_ZN40_INTERNAL_85fa6bf0_4_k_cu_96328ab5_282624cuda3std3__45__cpo3endE - _ZN40_INTERNAL_85fa6bf0_4_k_cu_96328ab5_282624cute7productE)
_ZN40_INTERNAL_85fa6bf0_4_k_cu_96328ab5_282624cute7productE:
	.zero		1
	.type		_ZN40_INTERNAL_85fa6bf0_4_k_cu_96328ab5_282624cuda3std3__45__cpo3endE,@object
	.size		_ZN40_INTERNAL_85fa6bf0_4_k_cu_96328ab5_282624cuda3std3__45__cpo3endE,(_ZN40_INTERNAL_85fa6bf0_4_k_cu_96328ab5_282624cuda3std3__419piecewise_constructE - _ZN40_INTERNAL_85fa6bf0_4_k_cu_96328ab5_282624cuda3std3__45__cpo3endE)
_ZN40_INTERNAL_85fa6bf0_4_k_cu_96328ab5_282624cuda3std3__45__cpo3endE:
	.zero		1
	.type		_ZN40_INTERNAL_85fa6bf0_4_k_cu_96328ab5_282624cuda3std3__419piecewise_constructE,@object
	.size		_ZN40_INTERNAL_85fa6bf0_4_k_cu_96328ab5_282624cuda3std3__419piecewise_constructE,(_ZN40_INTERNAL_85fa6bf0_4_k_cu_96328ab5_282624cuda3std3__45__cpo4cendE - _ZN40_INTERNAL_85fa6bf0_4_k_cu_96328ab5_282624cuda3std3__419piecewise_constructE)
_ZN40_INTERNAL_85fa6bf0_4_k_cu_96328ab5_282624cuda3std3__419piecewise_constructE:
	.zero		1
	.type		_ZN40_INTERNAL_85fa6bf0_4_k_cu_96328ab5_282624cuda3std3__45__cpo4cendE,@object
	.size		_ZN40_INTERNAL_85fa6bf0_4_k_cu_96328ab5_282624cuda3std3__45__cpo4cendE,(_ZN40_INTERNAL_85fa6bf0_4_k_cu_96328ab5_282624cuda3std6ranges3__45__cpo4swapE - _ZN40_INTERNAL_85fa6bf0_4_k_cu_96328ab5_282624cuda3std3__45__cpo4cendE)
_ZN40_INTERNAL_85fa6bf0_4_k_cu_96328ab5_282624cuda3std3__45__cpo4cendE:
	.zero		1
	.type		_ZN40_INTERNAL_85fa6bf0_4_k_cu_96328ab5_282624cuda3std6ranges3__45__cpo4swapE,@object
	.size		_ZN40_INTERNAL_85fa6bf0_4_k_cu_96328ab5_282624cuda3std6ranges3__45__cpo4swapE,(.L_8 - _ZN40_INTERNAL_85fa6bf0_4_k_cu_96328ab5_282624cuda3std6ranges3__45__cpo4swapE)
_ZN40_INTERNAL_85fa6bf0_4_k_cu_96328ab5_282624cuda3std6ranges3__45__cpo4swapE:
	.zero		1
.L_8:


//--------------------- .nv.constant0._ZN7cutlass13device_kernelINS_4gemm6kernel13GemmUniversalIN4cute5tupleIJiiiiEEENS1_10collective13CollectiveMmaINS1_34MainloopSm90TmaGmmaWarpSpecializedILi2ENS5_IJNS4_1CILi4EEENSA_ILi2EEENSA_ILi1EEEEEENS1_35KernelTmaWarpSpecializedCooperativeEEENS5_IJNSA_ILi256EEENSA_ILi128EEESI_EEENS_10bfloat16_tENS5_IJlSD_lEEESK_SL_NS4_8TiledMMAINS4_8MMA_AtomIJNS4_4SM904GMMA28MMA_64x128x16_F32BF16BF16_SSILNSP_5MajorE0ELSR_0ELNSP_7ScaleInE1ELSS_1EEEEEENS4_6LayoutINS5_IJSC_SD_SD_EEENS5_IJSD_NSA_ILi0EEESX_EEEEENS5_IJNS4_10UnderscoreES10_S10_EEEEENS4_23SM90_TMA_LOAD_MULTICASTENS4_14ComposedLayoutINS4_7SwizzleILi3ELi4ELi3EEENS4_18smem_ptr_flag_bitsILi16EEENSV_INS5_IJNSA_ILi8EEENSA_ILi64EEEEEENS5_IJS1A_SD_EEEEEEEvNS4_8identityES13_S1E_vS1F_EENS_8epilogue10collective6detail29Sm90TmaWarpSpecializedAdapterINS1I_15DefaultEpilogueISK_SL_SL_NS1H_6thread17LinearCombinationISK_Li1EffLNS1M_9ScaleType4KindE0ELNS_15FloatRoundStyleE2ESK_EENS1_15EpilogueDefaultEEEEEvvEEEEvNT_6ParamsE --------------------------
	.section	.nv.constant0._ZN7cutlass13device_kernelINS_4gemm6kernel13GemmUniversalIN4cute5tupleIJiiiiEEENS1_10collective13CollectiveMmaINS1_34MainloopSm90TmaGmmaWarpSpecializedILi2ENS5_IJNS4_1CILi4EEENSA_ILi2EEENSA_ILi1EEEEEENS1_35KernelTmaWarpSpecializedCooperativeEEENS5_IJNSA_ILi256EEENSA_ILi128EEESI_EEENS_10bfloat16_tENS5_IJlSD_lEEESK_SL_NS4_8TiledMMAINS4_8MMA_AtomIJNS4_4SM904GMMA28MMA_64x128x16_F32BF16BF16_SSILNSP_5MajorE0ELSR_0ELNSP_7ScaleInE1ELSS_1EEEEEENS4_6LayoutINS5_IJSC_SD_SD_EEENS5_IJSD_NSA_ILi0EEESX_EEEEENS5_IJNS4_10UnderscoreES10_S10_EEEEENS4_23SM90_TMA_LOAD_MULTICASTENS4_14ComposedLayoutINS4_7SwizzleILi3ELi4ELi3EEENS4_18smem_ptr_flag_bitsILi16EEENSV_INS5_IJNSA_ILi8EEENSA_ILi64EEEEEENS5_IJS1A_SD_EEEEEEEvNS4_8identityES13_S1E_vS1F_EENS_8epilogue10collective6detail29Sm90TmaWarpSpecializedAdapterINS1I_15DefaultEpilogueISK_SL_SL_NS1H_6thread17LinearCombinationISK_Li1EffLNS1M_9ScaleType4KindE0ELNS_15FloatRoundStyleE2ESK_EENS1_15EpilogueDefaultEEEEEvvEEEEvNT_6ParamsE,"a",@progbits
	.sectionflags	@""
	.align	4
.nv.constant0._ZN7cutlass13device_kernelINS_4gemm6kernel13GemmUniversalIN4cute5tupleIJiiiiEEENS1_10collective13CollectiveMmaINS1_34MainloopSm90TmaGmmaWarpSpecializedILi2ENS5_IJNS4_1CILi4EEENSA_ILi2EEENSA_ILi1EEEEEENS1_35KernelTmaWarpSpecializedCooperativeEEENS5_IJNSA_ILi256EEENSA_ILi128EEESI_EEENS_10bfloat16_tENS5_IJlSD_lEEESK_SL_NS4_8TiledMMAINS4_8MMA_AtomIJNS4_4SM904GMMA28MMA_64x128x16_F32BF16BF16_SSILNSP_5MajorE0ELSR_0ELNSP_7ScaleInE1ELSS_1EEEEEENS4_6LayoutINS5_IJSC_SD_SD_EEENS5_IJSD_NSA_ILi0EEESX_EEEEENS5_IJNS4_10UnderscoreES10_S10_EEEEENS4_23SM90_TMA_LOAD_MULTICASTENS4_14ComposedLayoutINS4_7SwizzleILi3ELi4ELi3EEENS4_18smem_ptr_flag_bitsILi16EEENSV_INS5_IJNSA_ILi8EEENSA_ILi64EEEEEENS5_IJS1A_SD_EEEEEEEvNS4_8identityES13_S1E_vS1F_EENS_8epilogue10collective6detail29Sm90TmaWarpSpecializedAdapterINS1I_15DefaultEpilogueISK_SL_SL_NS1H_6thread17LinearCombinationISK_Li1EffLNS1M_9ScaleType4KindE0ELNS_15FloatRoundStyleE2ESK_EENS1_15EpilogueDefaultEEEEEvvEEEEvNT_6ParamsE:
	.zero		1664


//--------------------- SYMBOLS --------------------------

	.type		.nv.reservedSmem.offset0,@object
	.size		.nv.reservedSmem.offset0,0x4
	.type		__assertfail,@function
